// auto-generated by cutlass_sweep.gemm — config: {"arch": "sm_100", "cluster_m": 1, "cluster_n": 4, "dtype": "e4m3", "dtype_b": "e4m3", "layout": "nt", "stages": 0, "tile_k": 128, "tile_m": 128, "tile_n": 128}
#include "cutlass/cutlass.h"
#include "cutlass/gemm/collective/collective_builder.hpp"
#include "cutlass/gemm/device/gemm_universal_adapter.h"
#include "cutlass/gemm/kernel/gemm_universal.hpp"
#include "cutlass/epilogue/collective/collective_builder.hpp"

using ElemA = cutlass::float_e4m3_t;
using ElemB = cutlass::float_e4m3_t;
using ElemCD = cutlass::float_e4m3_t;
using Acc  = float;
using TileShape    = cute::Shape<cute::_128, cute::_128, cute::_128>;
using ClusterShape = cute::Shape<cute::_1, cute::_4, cute::_1>;

using CollectiveEpilogue = typename cutlass::epilogue::collective::CollectiveBuilder<
    cutlass::arch::Sm100, cutlass::arch::OpClassTensorOp,
    TileShape, ClusterShape,
    cutlass::epilogue::collective::EpilogueTileAuto,
    Acc, Acc,
    ElemCD, cutlass::layout::RowMajor, 128 / cutlass::sizeof_bits<ElemCD>::value,
    ElemCD, cutlass::layout::RowMajor, 128 / cutlass::sizeof_bits<ElemCD>::value,
    cutlass::epilogue::collective::EpilogueScheduleAuto
  >::CollectiveOp;

using CollectiveMainloop = typename cutlass::gemm::collective::CollectiveBuilder<
    cutlass::arch::Sm100, cutlass::arch::OpClassTensorOp,
    ElemA, cutlass::layout::RowMajor, 128 / cutlass::sizeof_bits<ElemA>::value,
    ElemB, cutlass::layout::ColumnMajor, 128 / cutlass::sizeof_bits<ElemB>::value,
    Acc,
    TileShape, ClusterShape,
    cutlass::gemm::collective::StageCountAutoCarveout<static_cast<int>(sizeof(typename CollectiveEpilogue::SharedStorage))>,
    cutlass::gemm::collective::KernelScheduleAuto
  >::CollectiveOp;

using GemmKernel = cutlass::gemm::kernel::GemmUniversal<
    cute::Shape<int,int,int,int>,
    CollectiveMainloop,
    CollectiveEpilogue
>;
using Gemm = cutlass::gemm::device::GemmUniversalAdapter<GemmKernel>;

// Force the device kernel symbol into the cubin without needing a host main.
auto* _anchor = &cutlass::device_kernel<GemmKernel>;


// ===== COMPILED SASS (sm_100a) =====

	.target	sm_100a

	.elftype	@"ET_EXEC"


//--------------------- .note.nv.tkinfo           --------------------------
	.section	.note.nv.tkinfo,"",@"SHT_NOTE"
	.sectionflags	@"SHF_NOTE_NV_TKINFO"
	.tkinfo
        /*0018*/ 	.word	0x00000002
        /*0030*/ 	.string	""
        /*0030*/ 	.string	"ptxas"
        /*0030*/ 	.string	"Cuda compilation tools, release 13.0, V13.0.88"
        /*0030*/ 	.string	"Build cuda_13.0.r13.0/compiler.36424714_0"
        /*0030*/ 	.string	"-arch sm_100a -m 64 "



//--------------------- .note.nv.cuinfo           --------------------------
	.section	.note.nv.cuinfo,"",@"SHT_NOTE"
	.sectionflags	@"SHF_NOTE_NV_CUINFO"
        /*0018*/ 	.short	0x0002
        /*001a*/ 	.short	0x0064
        /*001c*/ 	.short	0x0082
	.zero		2


//--------------------- .nv.info                  --------------------------
	.section	.nv.info,"",@"SHT_CUDA_INFO"
	.align	4


	//----- nvinfo : EIATTR_REGCOUNT
	.align		4
        /*0000*/ 	.byte	0x04, 0x2f
        /*0002*/ 	.short	(.L_19 - .L_18)
	.align		4
.L_18:
        /*0004*/ 	.word	index@(_ZN7cutlass13device_kernelINS_4gemm6kernel13GemmUniversalIN4cute5tupleIJiiiiEEENS1_10collective13CollectiveMmaINS1_35MainloopSm100TmaUmmaWarpSpecializedILi6ELi2ELi4ENS5_IJNS4_1CILi1EEENSA_ILi4EEESB_EEEEENS5_IJNSA_ILi128EEESF_SF_EEENS_12float_e4m3_tENS5_IJlSB_lEEESH_SI_NS4_8TiledMMAINS4_8MMA_AtomIJNS4_10MMA_TraitsINS4_19SM100_MMA_F8F6F4_SSEJSH_SH_fSF_SF_NS4_17integral_constantINS4_4UMMA5MajorELSP_0EEESQ_NSN_INSO_7ScaleInELSR_0EEESS_EEEEEENS4_6LayoutINS5_IJSB_SB_SB_EEENS5_IJNSA_ILi0EEESX_SX_EEEEENS5_IJNS4_10UnderscoreES10_S10_EEEEENS4_23SM90_TMA_LOAD_MULTICASTENS4_14ComposedLayoutINS4_7SwizzleILi3ELi4ELi3EEENS4_18smem_ptr_flag_bitsILi8EEENSV_INS5_IJNSA_ILi8EEESF_EEENS5_IJSF_SB_EEEEEEEvNS4_8identityENS4_13SM90_TMA_LOADES1D_vS1E_EENS_8epilogue10collective18CollectiveEpilogueINS1H_23Sm100TmaWarpSpecializedILi2ELi2ELi64ELb0ELb0EEEJSG_NS5_IJNSV_ISF_SB_EENSV_INSA_ILi64EEESB_EEEEESH_SI_SH_SI_NS1H_6fusion15FusionCallbacksIS1L_NS1Q_17LinearCombinationISH_fSH_fLNS_15FloatRoundStyleE2EEESG_S1P_JEEENS4_5SM1004TMEM4LOAD26SM100_TMEM_LOAD_32dp32b64xES1F_NS14_INS15_ILi2ELi4ELi3EEES18_NSV_INS5_IJS19_S1N_EEENS5_IJS1N_SB_EEEEEEENS4_39AutoVectorizingCopyWithAssumedAlignmentILi128EEENS4_14SM90_TMA_STOREES24_S26_S26_EEEvvEEEEvNT_6ParamsE)
        /*0008*/ 	.word	0x000000cf


	//----- nvinfo : EIATTR_FRAME_SIZE
	.align		4
.L_19:
        /*000c*/ 	.byte	0x04, 0x11
        /*000e*/ 	.short	(.L_21 - .L_20)
	.align		4
.L_20:
        /*0010*/ 	.word	index@($__internal_2_$__cuda_sm10x_tcgen05_guardrail_trap_unallocated_columns_being_dealloced)
        /*0014*/ 	.word	0x00000000


	//----- nvinfo : EIATTR_FRAME_SIZE
	.align		4
.L_21:
        /*0018*/ 	.byte	0x04, 0x11
        /*001a*/ 	.short	(.L_23 - .L_22)
	.align		4
.L_22:
        /*001c*/ 	.word	index@($__internal_1_$__cuda_sm10x_tcgen05_guardrail_trap_phase_invalid_during_alloc)
        /*0020*/ 	.word	0x00000000


	//----- nvinfo : EIATTR_FRAME_SIZE
	.align		4
.L_23:
        /*0024*/ 	.byte	0x04, 0x11
        /*0026*/ 	.short	(.L_25 - .L_24)
	.align		4
.L_24:
        /*0028*/ 	.word	index@($__internal_0_$__cuda_sm10x_tcgen05_guardrail_trap_col_being_dealloced_not_returned_by_alloc)
        /*002c*/ 	.word	0x00000000


	//----- nvinfo : EIATTR_FRAME_SIZE
	.align		4
.L_25:
        /*0030*/ 	.byte	0x04, 0x11
        /*0032*/ 	.short	(.L_27 - .L_26)
	.align		4
.L_26:
        /*0034*/ 	.word	index@(_ZN7cutlass13device_kernelINS_4gemm6kernel13GemmUniversalIN4cute5tupleIJiiiiEEENS1_10collective13CollectiveMmaINS1_35MainloopSm100TmaUmmaWarpSpecializedILi6ELi2ELi4ENS5_IJNS4_1CILi1EEENSA_ILi4EEESB_EEEEENS5_IJNSA_ILi128EEESF_SF_EEENS_12float_e4m3_tENS5_IJlSB_lEEESH_SI_NS4_8TiledMMAINS4_8MMA_AtomIJNS4_10MMA_TraitsINS4_19SM100_MMA_F8F6F4_SSEJSH_SH_fSF_SF_NS4_17integral_constantINS4_4UMMA5MajorELSP_0EEESQ_NSN_INSO_7ScaleInELSR_0EEESS_EEEEEENS4_6LayoutINS5_IJSB_SB_SB_EEENS5_IJNSA_ILi0EEESX_SX_EEEEENS5_IJNS4_10UnderscoreES10_S10_EEEEENS4_23SM90_TMA_LOAD_MULTICASTENS4_14ComposedLayoutINS4_7SwizzleILi3ELi4ELi3EEENS4_18smem_ptr_flag_bitsILi8EEENSV_INS5_IJNSA_ILi8EEESF_EEENS5_IJSF_SB_EEEEEEEvNS4_8identityENS4_13SM90_TMA_LOADES1D_vS1E_EENS_8epilogue10collective18CollectiveEpilogueINS1H_23Sm100TmaWarpSpecializedILi2ELi2ELi64ELb0ELb0EEEJSG_NS5_IJNSV_ISF_SB_EENSV_INSA_ILi64EEESB_EEEEESH_SI_SH_SI_NS1H_6fusion15FusionCallbacksIS1L_NS1Q_17LinearCombinationISH_fSH_fLNS_15FloatRoundStyleE2EEESG_S1P_JEEENS4_5SM1004TMEM4LOAD26SM100_TMEM_LOAD_32dp32b64xES1F_NS14_INS15_ILi2ELi4ELi3EEES18_NSV_INS5_IJS19_S1N_EEENS5_IJS1N_SB_EEEEEEENS4_39AutoVectorizingCopyWithAssumedAlignmentILi128EEENS4_14SM90_TMA_STOREES24_S26_S26_EEEvvEEEEvNT_6ParamsE)
        /*0038*/ 	.word	0x00000000


	//----- nvinfo : EIATTR_MIN_STACK_SIZE
	.align		4
.L_27:
        /*003c*/ 	.byte	0x04, 0x12
        /*003e*/ 	.short	(.L_29 - .L_28)
	.align		4
.L_28:
        /*0040*/ 	.word	index@(_ZN7cutlass13device_kernelINS_4gemm6kernel13GemmUniversalIN4cute5tupleIJiiiiEEENS1_10collective13CollectiveMmaINS1_35MainloopSm100TmaUmmaWarpSpecializedILi6ELi2ELi4ENS5_IJNS4_1CILi1EEENSA_ILi4EEESB_EEEEENS5_IJNSA_ILi128EEESF_SF_EEENS_12float_e4m3_tENS5_IJlSB_lEEESH_SI_NS4_8TiledMMAINS4_8MMA_AtomIJNS4_10MMA_TraitsINS4_19SM100_MMA_F8F6F4_SSEJSH_SH_fSF_SF_NS4_17integral_constantINS4_4UMMA5MajorELSP_0EEESQ_NSN_INSO_7ScaleInELSR_0EEESS_EEEEEENS4_6LayoutINS5_IJSB_SB_SB_EEENS5_IJNSA_ILi0EEESX_SX_EEEEENS5_IJNS4_10UnderscoreES10_S10_EEEEENS4_23SM90_TMA_LOAD_MULTICASTENS4_14ComposedLayoutINS4_7SwizzleILi3ELi4ELi3EEENS4_18smem_ptr_flag_bitsILi8EEENSV_INS5_IJNSA_ILi8EEESF_EEENS5_IJSF_SB_EEEEEEEvNS4_8identityENS4_13SM90_TMA_LOADES1D_vS1E_EENS_8epilogue10collective18CollectiveEpilogueINS1H_23Sm100TmaWarpSpecializedILi2ELi2ELi64ELb0ELb0EEEJSG_NS5_IJNSV_ISF_SB_EENSV_INSA_ILi64EEESB_EEEEESH_SI_SH_SI_NS1H_6fusion15FusionCallbacksIS1L_NS1Q_17LinearCombinationISH_fSH_fLNS_15FloatRoundStyleE2EEESG_S1P_JEEENS4_5SM1004TMEM4LOAD26SM100_TMEM_LOAD_32dp32b64xES1F_NS14_INS15_ILi2ELi4ELi3EEES18_NSV_INS5_IJS19_S1N_EEENS5_IJS1N_SB_EEEEEEENS4_39AutoVectorizingCopyWithAssumedAlignmentILi128EEENS4_14SM90_TMA_STOREES24_S26_S26_EEEvvEEEEvNT_6ParamsE)
        /*0044*/ 	.word	0x00000000
.L_29:


//--------------------- .nv.compat                --------------------------
	.section	.nv.compat,"",@"SHT_CUDA_COMPAT_INFO"
	.align	4
        /*0000*/ 	.byte	0x02, 0x09, 0x01, 0x00, 0x02, 0x02, 0x02, 0x00, 0x02, 0x05, 0x05, 0x00, 0x03, 0x07, 0x01, 0x01
        /*0010*/ 	.byte	0x02, 0x03, 0x01, 0x00, 0x02, 0x06, 0x01, 0x00, 0x04, 0x0b, 0x08, 0x00, 0x09, 0x00, 0x00, 0x00
        /*0020*/ 	.byte	0x00, 0x00, 0x00, 0x00


//--------------------- .nv.info._ZN7cutlass13device_kernelINS_4gemm6kernel13GemmUniversalIN4cute5tupleIJiiiiEEENS1_10collective13CollectiveMmaINS1_35MainloopSm100TmaUmmaWarpSpecializedILi6ELi2ELi4ENS5_IJNS4_1CILi1EEENSA_ILi4EEESB_EEEEENS5_IJNSA_ILi128EEESF_SF_EEENS_12float_e4m3_tENS5_IJlSB_lEEESH_SI_NS4_8TiledMMAINS4_8MMA_AtomIJNS4_10MMA_TraitsINS4_19SM100_MMA_F8F6F4_SSEJSH_SH_fSF_SF_NS4_17integral_constantINS4_4UMMA5MajorELSP_0EEESQ_NSN_INSO_7ScaleInELSR_0EEESS_EEEEEENS4_6LayoutINS5_IJSB_SB_SB_EEENS5_IJNSA_ILi0EEESX_SX_EEEEENS5_IJNS4_10UnderscoreES10_S10_EEEEENS4_23SM90_TMA_LOAD_MULTICASTENS4_14ComposedLayoutINS4_7SwizzleILi3ELi4ELi3EEENS4_18smem_ptr_flag_bitsILi8EEENSV_INS5_IJNSA_ILi8EEESF_EEENS5_IJSF_SB_EEEEEEEvNS4_8identityENS4_13SM90_TMA_LOADES1D_vS1E_EENS_8epilogue10collective18CollectiveEpilogueINS1H_23Sm100TmaWarpSpecializedILi2ELi2ELi64ELb0ELb0EEEJSG_NS5_IJNSV_ISF_SB_EENSV_INSA_ILi64EEESB_EEEEESH_SI_SH_SI_NS1H_6fusion15FusionCallbacksIS1L_NS1Q_17LinearCombinationISH_fSH_fLNS_15FloatRoundStyleE2EEESG_S1P_JEEENS4_5SM1004TMEM4LOAD26SM100_TMEM_LOAD_32dp32b64xES1F_NS14_INS15_ILi2ELi4ELi3EEES18_NSV_INS5_IJS19_S1N_EEENS5_IJS1N_SB_EEEEEEENS4_39AutoVectorizingCopyWithAssumedAlignmentILi128EEENS4_14SM90_TMA_STOREES24_S26_S26_EEEvvEEEEvNT_6ParamsE --------------------------
	.section	.nv.info._ZN7cutlass13device_kernelINS_4gemm6kernel13GemmUniversalIN4cute5tupleIJiiiiEEENS1_10collective13CollectiveMmaINS1_35MainloopSm100TmaUmmaWarpSpecializedILi6ELi2ELi4ENS5_IJNS4_1CILi1EEENSA_ILi4EEESB_EEEEENS5_IJNSA_ILi128EEESF_SF_EEENS_12float_e4m3_tENS5_IJlSB_lEEESH_SI_NS4_8TiledMMAINS4_8MMA_AtomIJNS4_10MMA_TraitsINS4_19SM100_MMA_F8F6F4_SSEJSH_SH_fSF_SF_NS4_17integral_constantINS4_4UMMA5MajorELSP_0EEESQ_NSN_INSO_7ScaleInELSR_0EEESS_EEEEEENS4_6LayoutINS5_IJSB_SB_SB_EEENS5_IJNSA_ILi0EEESX_SX_EEEEENS5_IJNS4_10UnderscoreES10_S10_EEEEENS4_23SM90_TMA_LOAD_MULTICASTENS4_14ComposedLayoutINS4_7SwizzleILi3ELi4ELi3EEENS4_18smem_ptr_flag_bitsILi8EEENSV_INS5_IJNSA_ILi8EEESF_EEENS5_IJSF_SB_EEEEEEEvNS4_8identityENS4_13SM90_TMA_LOADES1D_vS1E_EENS_8epilogue10collective18CollectiveEpilogueINS1H_23Sm100TmaWarpSpecializedILi2ELi2ELi64ELb0ELb0EEEJSG_NS5_IJNSV_ISF_SB_EENSV_INSA_ILi64EEESB_EEEEESH_SI_SH_SI_NS1H_6fusion15FusionCallbacksIS1L_NS1Q_17LinearCombinationISH_fSH_fLNS_15FloatRoundStyleE2EEESG_S1P_JEEENS4_5SM1004TMEM4LOAD26SM100_TMEM_LOAD_32dp32b64xES1F_NS14_INS15_ILi2ELi4ELi3EEES18_NSV_INS5_IJS19_S1N_EEENS5_IJS1N_SB_EEEEEEENS4_39AutoVectorizingCopyWithAssumedAlignmentILi128EEENS4_14SM90_TMA_STOREES24_S26_S26_EEEvvEEEEvNT_6ParamsE,"",@"SHT_CUDA_INFO"
	.sectionflags	@""
	.align	4


	//----- nvinfo : EIATTR_CUDA_API_VERSION
	.align		4
        /*0000*/ 	.byte	0x04, 0x37
        /*0002*/ 	.short	(.L_31 - .L_30)
.L_30:
        /*0004*/ 	.word	0x00000082


	//----- nvinfo : EIATTR_KPARAM_INFO
	.align		4
.L_31:
        /*0008*/ 	.byte	0x04, 0x17
        /*000a*/ 	.short	(.L_33 - .L_32)
.L_32:
        /*000c*/ 	.word	0x00000000
        /*0010*/ 	.short	0x0000
        /*0012*/ 	.short	0x0000
        /*0014*/ 	.byte	0x00, 0xf0, 0x01, 0x20


	//----- nvinfo : EIATTR_AT_ENTRY_FRAGMENTS
	.align		4
.L_33:
        /*0018*/ 	.byte	0x04, 0x4f
        /*001a*/ 	.short	(.L_35 - .L_34)


	//   ....[0]....
.L_34:
        /*001c*/ 	.word	0x00000006


	//----- nvinfo : EIATTR_RESERVED_SMEM_USED
	.align		4
.L_35:
        /*0020*/ 	.byte	0x01, 0x41
	.zero		2


	//----- nvinfo : EIATTR_SPARSE_MMA_MASK
	.align		4
        /*0024*/ 	.byte	0x03, 0x50
        /*0026*/ 	.short	0x0000


	//----- nvinfo : EIATTR_TCGEN05_1CTA_USED
	.align		4
        /*0028*/ 	.byte	0x01, 0x51
	.zero		2


	//----- nvinfo : EIATTR_MAXREG_COUNT
	.align		4
        /*002c*/ 	.byte	0x03, 0x1b
        /*002e*/ 	.short	0x00ff


	//----- nvinfo : EIATTR_NUM_BARRIERS
	.align		4
        /*0030*/ 	.byte	0x02, 0x4c
        /*0032*/ 	.byte	0x07
	.zero		1


	//----- nvinfo : EIATTR_EXTERNS
	.align		4
        /*0034*/ 	.byte	0x04, 0x0f
        /*0036*/ 	.short	(.L_37 - .L_36)


	//   ....[0]....
	.align		4
.L_36:
        /*0038*/ 	.word	index@(__assertfail)


	//----- nvinfo : EIATTR_MERCURY_ISA_VERSION
	.align		4
.L_37:
        /*003c*/ 	.byte	0x03, 0x5f
        /*003e*/ 	.short	0x0101


	//----- nvinfo : EIATTR_INT_WARP_WIDE_INSTR_OFFSETS
	.align		4
        /*0040*/ 	.byte	0x04, 0x31
        /*0042*/ 	.short	(.L_39 - .L_38)


	//   ....[0]....
.L_38:
        /*0044*/ 	.word	0x00003e00


	//   ....[1]....
        /*0048*/ 	.word	0x00003e20


	//   ....[2]....
        /*004c*/ 	.word	0x00003e50


	//   ....[3]....
        /*0050*/ 	.word	0x00004970


	//   ....[4]....
        /*0054*/ 	.word	0x000049e0


	//   ....[5]....
        /*0058*/ 	.word	0x00004ac0


	//   ....[6]....
        /*005c*/ 	.word	0x00004b70


	//----- nvinfo : EIATTR_COOP_GROUP_MASK_REGIDS
	.align		4
.L_39:
        /*0060*/ 	.byte	0x04, 0x29
        /*0062*/ 	.short	(.L_41 - .L_40)


	//   ....[0]....
.L_40:
        /*0064*/ 	.word	0xffffffff


	//   ....[1]....
        /*0068*/ 	.word	0xffffffff


	//   ....[2]....
        /*006c*/ 	.word	0xffffffff


	//   ....[3]....
        /*0070*/ 	.word	0xffffffff


	//   ....[4]....
        /*0074*/ 	.word	0xffffffff


	//   ....[5]....
        /*0078*/ 	.word	0xffffffff


	//   ....[6]....
        /*007c*/ 	.word	0xffffffff


	//   ....[7]....
        /*0080*/ 	.word	0xffffffff


	//   ....[8]....
        /*0084*/ 	.word	0xffffffff


	//   ....[9]....
        /*0088*/ 	.word	0xffffffff


	//   ....[10]....
        /*008c*/ 	.word	0xffffffff


	//   ....[11]....
        /*0090*/ 	.word	0xffffffff


	//   ....[12]....
        /*0094*/ 	.word	0xffffffff


	//   ....[13]....
        /*0098*/ 	.word	0xffffffff


	//----- nvinfo : EIATTR_COOP_GROUP_INSTR_OFFSETS
	.align		4
.L_41:
        /*009c*/ 	.byte	0x04, 0x28
        /*009e*/ 	.short	(.L_43 - .L_42)


	//   ....[0]....
.L_42:
        /*00a0*/ 	.word	0x00000080


	//   ....[1]....
        /*00a4*/ 	.word	0x000004f0


	//   ....[2]....
        /*00a8*/ 	.word	0x000006e0


	//   ....[3]....
        /*00ac*/ 	.word	0x00000840


	//   ....[4]....
        /*00b0*/ 	.word	0x00000940


	//   ....[5]....
        /*00b4*/ 	.word	0x00000ab0


	//   ....[6]....
        /*00b8*/ 	.word	0x00000c50


	//   ....[7]....
        /*00bc*/ 	.word	0x00000e00


	//   ....[8]....
        /*00c0*/ 	.word	0x00002080


	//   ....[9]....
        /*00c4*/ 	.word	0x00003050


	//   ....[10]....
        /*00c8*/ 	.word	0x00003260


	//   ....[11]....
        /*00cc*/ 	.word	0x00003290


	//   ....[12]....
        /*00d0*/ 	.word	0x00003ce0


	//   ....[13]....
        /*00d4*/ 	.word	0x00003f10


	//----- nvinfo : EIATTR_VRC_CTA_INIT_COUNT
	.align		4
.L_43:
        /*00d8*/ 	.byte	0x02, 0x4a
        /*00da*/ 	.byte	0x80
	.zero		1


	//----- nvinfo : EIATTR_SYSCALL_OFFSETS
	.align		4
        /*00dc*/ 	.byte	0x04, 0x46
        /*00de*/ 	.short	(.L_45 - .L_44)


	//   ....[0]....
.L_44:
        /*00e0*/ 	.word	0x00005770


	//   ....[1]....
        /*00e4*/ 	.word	0x000058b0


	//   ....[2]....
        /*00e8*/ 	.word	0x00006140


	//   ....[3]....
        /*00ec*/ 	.word	0x00007750


	//----- nvinfo : EIATTR_MBARRIER_INSTR_OFFSETS
	.align		4
.L_45:
        /*00f0*/ 	.byte	0x04, 0x39
        /*00f2*/ 	.short	(.L_47 - .L_46)


	//   ....[0]....
.L_46:
        /*00f4*/ 	.word	0x00000610
        /*00f8*/ 	.word	0x000000ff
        /*00fc*/ 	.word	0x00000000
        /*0100*/ 	.short	0x0100
        /*0102*/ 	.byte	0x04
	.zero		1


	//   ....[1]....
        /*0104*/ 	.word	0x00000620
        /*0108*/ 	.word	0x000000ff
        /*010c*/ 	.word	0x00000030
        /*0110*/ 	.short	0x0100
        /*0112*/ 	.byte	0x04
	.zero		1


	//   ....[2]....
        /*0114*/ 	.word	0x00000630
        /*0118*/ 	.word	0x000000ff
        /*011c*/ 	.word	0x00000008
        /*0120*/ 	.short	0x0100
        /*0122*/ 	.byte	0x04
	.zero		1


	//   ....[3]....
        /*0124*/ 	.word	0x00000640
        /*0128*/ 	.word	0x000000ff
        /*012c*/ 	.word	0x00000038
        /*0130*/ 	.short	0x0100
        /*0132*/ 	.byte	0x04
	.zero		1


	//   ....[4]....
        /*0134*/ 	.word	0x00000650
        /*0138*/ 	.word	0x000000ff
        /*013c*/ 	.word	0x00000010
        /*0140*/ 	.short	0x0100
        /*0142*/ 	.byte	0x04
	.zero		1


	//   ....[5]....
        /*0144*/ 	.word	0x00000660
        /*0148*/ 	.word	0x000000ff
        /*014c*/ 	.word	0x00000040
        /*0150*/ 	.short	0x0100
        /*0152*/ 	.byte	0x04
	.zero		1


	//   ....[6]....
        /*0154*/ 	.word	0x00000670
        /*0158*/ 	.word	0x000000ff
        /*015c*/ 	.word	0x00000018
        /*0160*/ 	.short	0x0100
        /*0162*/ 	.byte	0x04
	.zero		1


	//   ....[7]....
        /*0164*/ 	.word	0x00000680
        /*0168*/ 	.word	0x000000ff
        /*016c*/ 	.word	0x00000048
        /*0170*/ 	.short	0x0100
        /*0172*/ 	.byte	0x04
	.zero		1


	//   ....[8]....
        /*0174*/ 	.word	0x00000690
        /*0178*/ 	.word	0x000000ff
        /*017c*/ 	.word	0x00000020
        /*0180*/ 	.short	0x0100
        /*0182*/ 	.byte	0x04
	.zero		1


	//   ....[9]....
        /*0184*/ 	.word	0x000006a0
        /*0188*/ 	.word	0x000000ff
        /*018c*/ 	.word	0x00000050
        /*0190*/ 	.short	0x0100
        /*0192*/ 	.byte	0x04
	.zero		1


	//   ....[10]....
        /*0194*/ 	.word	0x000006b0
        /*0198*/ 	.word	0x000000ff
        /*019c*/ 	.word	0x00000028
        /*01a0*/ 	.short	0x0100
        /*01a2*/ 	.byte	0x04
	.zero		1


	//   ....[11]....
        /*01a4*/ 	.word	0x000006c0
        /*01a8*/ 	.word	0x000000ff
        /*01ac*/ 	.word	0x00000058
        /*01b0*/ 	.short	0x0100
        /*01b2*/ 	.byte	0x04
	.zero		1


	//   ....[12]....
        /*01b4*/ 	.word	0x000007f0
        /*01b8*/ 	.word	0x000000ff
        /*01bc*/ 	.word	0x00000060
        /*01c0*/ 	.short	0x0100
        /*01c2*/ 	.byte	0x04
	.zero		1


	//   ....[13]....
        /*01c4*/ 	.word	0x00000800
        /*01c8*/ 	.word	0x000000ff
        /*01cc*/ 	.word	0x00000070
        /*01d0*/ 	.short	0x0100
        /*01d2*/ 	.byte	0x04
	.zero		1


	//   ....[14]....
        /*01d4*/ 	.word	0x00000810
        /*01d8*/ 	.word	0x000000ff
        /*01dc*/ 	.word	0x00000068
        /*01e0*/ 	.short	0x0100
        /*01e2*/ 	.byte	0x04
	.zero		1


	//   ....[15]....
        /*01e4*/ 	.word	0x00000820
        /*01e8*/ 	.word	0x000000ff
        /*01ec*/ 	.word	0x00000078
        /*01f0*/ 	.short	0x0100
        /*01f2*/ 	.byte	0x04
	.zero		1


	//   ....[16]....
        /*01f4*/ 	.word	0x00000910
        /*01f8*/ 	.word	0x000000ff
        /*01fc*/ 	.word	0x00000080
        /*0200*/ 	.short	0x0100
        /*0202*/ 	.byte	0x06
	.zero		1


	//   ....[17]....
        /*0204*/ 	.word	0x00000920
        /*0208*/ 	.word	0x000000ff
        /*020c*/ 	.word	0x00000088
        /*0210*/ 	.short	0x0100
        /*0212*/ 	.byte	0x06
	.zero		1


	//   ....[18]....
        /*0214*/ 	.word	0x00000a60
        /*0218*/ 	.word	0x000000ff
        /*021c*/ 	.word	0x00000090
        /*0220*/ 	.short	0x0100
        /*0222*/ 	.byte	0x06
	.zero		1


	//   ....[19]....
        /*0224*/ 	.word	0x00000a70
        /*0228*/ 	.word	0x000000ff
        /*022c*/ 	.word	0x000000a0
        /*0230*/ 	.short	0x0100
        /*0232*/ 	.byte	0x06
	.zero		1


	//   ....[20]....
        /*0234*/ 	.word	0x00000a80
        /*0238*/ 	.word	0x000000ff
        /*023c*/ 	.word	0x00000098
        /*0240*/ 	.short	0x0100
        /*0242*/ 	.byte	0x06
	.zero		1


	//   ....[21]....
        /*0244*/ 	.word	0x00000a90
        /*0248*/ 	.word	0x000000ff
        /*024c*/ 	.word	0x000000a8
        /*0250*/ 	.short	0x0100
        /*0252*/ 	.byte	0x06
	.zero		1


	//   ....[22]....
        /*0254*/ 	.word	0x00000bc0
        /*0258*/ 	.word	0x000000ff
        /*025c*/ 	.word	0x000000b0
        /*0260*/ 	.short	0x0100
        /*0262*/ 	.byte	0x04
	.zero		1


	//   ....[23]....
        /*0264*/ 	.word	0x00000bd0
        /*0268*/ 	.word	0x000000ff
        /*026c*/ 	.word	0x000000d0
        /*0270*/ 	.short	0x0100
        /*0272*/ 	.byte	0x04
	.zero		1


	//   ....[24]....
        /*0274*/ 	.word	0x00000be0
        /*0278*/ 	.word	0x000000ff
        /*027c*/ 	.word	0x000000b8
        /*0280*/ 	.short	0x0100
        /*0282*/ 	.byte	0x04
	.zero		1


	//   ....[25]....
        /*0284*/ 	.word	0x00000bf0
        /*0288*/ 	.word	0x000000ff
        /*028c*/ 	.word	0x000000d8
        /*0290*/ 	.short	0x0100
        /*0292*/ 	.byte	0x04
	.zero		1


	//   ....[26]....
        /*0294*/ 	.word	0x00000c00
        /*0298*/ 	.word	0x000000ff
        /*029c*/ 	.word	0x000000c0
        /*02a0*/ 	.short	0x0100
        /*02a2*/ 	.byte	0x04
	.zero		1


	//   ....[27]....
        /*02a4*/ 	.word	0x00000c10
        /*02a8*/ 	.word	0x000000ff
        /*02ac*/ 	.word	0x000000e0
        /*02b0*/ 	.short	0x0100
        /*02b2*/ 	.byte	0x04
	.zero		1


	//   ....[28]....
        /*02b4*/ 	.word	0x00000c20
        /*02b8*/ 	.word	0x000000ff
        /*02bc*/ 	.word	0x000000c8
        /*02c0*/ 	.short	0x0100
        /*02c2*/ 	.byte	0x04
	.zero		1


	//   ....[29]....
        /*02c4*/ 	.word	0x00000c30
        /*02c8*/ 	.word	0x000000ff
        /*02cc*/ 	.word	0x000000e8
        /*02d0*/ 	.short	0x0100
        /*02d2*/ 	.byte	0x04
	.zero		1


	//   ....[30]....
        /*02d4*/ 	.word	0x00000d20
        /*02d8*/ 	.word	0x000000ff
        /*02dc*/ 	.word	0x000000f0
        /*02e0*/ 	.short	0x0100
        /*02e2*/ 	.byte	0x04
	.zero		1


	//   ....[31]....
        /*02e4*/ 	.word	0x00000d30
        /*02e8*/ 	.word	0x000000ff
        /*02ec*/ 	.word	0x00000100
        /*02f0*/ 	.short	0x0100
        /*02f2*/ 	.byte	0x04
	.zero		1


	//   ....[32]....
        /*02f4*/ 	.word	0x00000d40
        /*02f8*/ 	.word	0x000000ff
        /*02fc*/ 	.word	0x000000f8
        /*0300*/ 	.short	0x0100
        /*0302*/ 	.byte	0x04
	.zero		1


	//   ....[33]....
        /*0304*/ 	.word	0x00000d50
        /*0308*/ 	.word	0x000000ff
        /*030c*/ 	.word	0x00000108
        /*0310*/ 	.short	0x0100
        /*0312*/ 	.byte	0x04
	.zero		1


	//   ....[34]....
        /*0314*/ 	.word	0x00001900
        /*0318*/ 	.word	0x00000003
        /*031c*/ 	.word	0x00000100
        /*0320*/ 	.short	0x010a
        /*0322*/ 	.byte	0xff
	.zero		1


	//   ....[35]....
        /*0324*/ 	.word	0x00001930
        /*0328*/ 	.word	0x00000003
        /*032c*/ 	.word	0x000000f0
        /*0330*/ 	.short	0x0101
        /*0332*/ 	.byte	0xff
	.zero		1


	//   ....[36]....
        /*0334*/ 	.word	0x00001a00
        /*0338*/ 	.word	0x000000ff
        /*033c*/ 	.word	0x00000030
        /*0340*/ 	.short	0x010a
        /*0342*/ 	.byte	0x04
	.zero		1


	//   ....[37]....
        /*0344*/ 	.word	0x00001a80
        /*0348*/ 	.word	0x000000ff
        /*034c*/ 	.word	0x00000030
        /*0350*/ 	.short	0x010a
        /*0352*/ 	.byte	0x21
	.zero		1


	//   ....[38]....
        /*0354*/ 	.word	0x00001c20
        /*0358*/ 	.word	0x000000ff
        /*035c*/ 	.word	0x00000030
        /*0360*/ 	.short	0x010a
        /*0362*/ 	.byte	0x08
	.zero		1


	//   ....[39]....
        /*0364*/ 	.word	0x00001d30
        /*0368*/ 	.word	0x000000ff
        /*036c*/ 	.word	0x00000088
        /*0370*/ 	.short	0x0101
        /*0372*/ 	.byte	0x06
	.zero		1


	//   ....[40]....
        /*0374*/ 	.word	0x00001d50
        /*0378*/ 	.word	0x000000ff
        /*037c*/ 	.word	0x00000030
        /*0380*/ 	.short	0x010a
        /*0382*/ 	.byte	0x04
	.zero		1


	//   ....[41]....
        /*0384*/ 	.word	0x00001dd0
        /*0388*/ 	.word	0x000000ff
        /*038c*/ 	.word	0x00000030
        /*0390*/ 	.short	0x010a
        /*0392*/ 	.byte	0x11
	.zero		1


	//   ....[42]....
        /*0394*/ 	.word	0x00001f70
        /*0398*/ 	.word	0x000000ff
        /*039c*/ 	.word	0x00000030
        /*03a0*/ 	.short	0x010a
        /*03a2*/ 	.byte	0x07
	.zero		1


	//   ....[43]....
        /*03a4*/ 	.word	0x000020b0
        /*03a8*/ 	.word	0x00000003
        /*03ac*/ 	.word	0x00000090
        /*03b0*/ 	.short	0x010a
        /*03b2*/ 	.byte	0xff
	.zero		1


	//   ....[44]....
        /*03b4*/ 	.word	0x00002200
        /*03b8*/ 	.word	0x00000000
        /*03bc*/ 	.word	0x00000000
        /*03c0*/ 	.short	0x0101
        /*03c2*/ 	.byte	0xff
	.zero		1


	//   ....[45]....
        /*03c4*/ 	.word	0x000027b0
        /*03c8*/ 	.word	0x000000ff
        /*03cc*/ 	.word	0x00000000
        /*03d0*/ 	.short	0x010a
        /*03d2*/ 	.byte	0x04
	.zero		1


	//   ....[46]....
        /*03d4*/ 	.word	0x00002840
        /*03d8*/ 	.word	0x000000ff
        /*03dc*/ 	.word	0x00000000
        /*03e0*/ 	.short	0x010a
        /*03e2*/ 	.byte	0x05
	.zero		1


	//   ....[47]....
        /*03e4*/ 	.word	0x000028d0
        /*03e8*/ 	.word	0x000000ff
        /*03ec*/ 	.word	0x00000000
        /*03f0*/ 	.short	0x010a
        /*03f2*/ 	.byte	0x05
	.zero		1


	//   ....[48]....
        /*03f4*/ 	.word	0x00002960
        /*03f8*/ 	.word	0x000000ff
        /*03fc*/ 	.word	0x00000000
        /*0400*/ 	.short	0x010a
        /*0402*/ 	.byte	0x05
	.zero		1


	//   ....[49]....
        /*0404*/ 	.word	0x000029f0
        /*0408*/ 	.word	0x000000ff
        /*040c*/ 	.word	0x00000000
        /*0410*/ 	.short	0x010a
        /*0412*/ 	.byte	0x05
	.zero		1


	//   ....[50]....
        /*0414*/ 	.word	0x00002a90
        /*0418*/ 	.word	0x00000000
        /*041c*/ 	.word	0x00000000
        /*0420*/ 	.short	0x010a
        /*0422*/ 	.byte	0xff
	.zero		1


	//   ....[51]....
        /*0424*/ 	.word	0x00002bb0
        /*0428*/ 	.word	0x00000002
        /*042c*/ 	.word	0x000000f0
        /*0430*/ 	.short	0x010a
        /*0432*/ 	.byte	0xff
	.zero		1


	//   ....[52]....
        /*0434*/ 	.word	0x00002c10
        /*0438*/ 	.word	0x00000004
        /*043c*/ 	.word	0x00000000
        /*0440*/ 	.short	0x0101
        /*0442*/ 	.byte	0xff
	.zero		1


	//   ....[53]....
        /*0444*/ 	.word	0x00002c30
        /*0448*/ 	.word	0x000000ff
        /*044c*/ 	.word	0x000000a0
        /*0450*/ 	.short	0x010a
        /*0452*/ 	.byte	0x04
	.zero		1


	//   ....[54]....
        /*0454*/ 	.word	0x00002d50
        /*0458*/ 	.word	0x00000002
        /*045c*/ 	.word	0x00000090
        /*0460*/ 	.short	0x010a
        /*0462*/ 	.byte	0xff
	.zero		1


	//   ....[55]....
        /*0464*/ 	.word	0x00002e60
        /*0468*/ 	.word	0x00000002
        /*046c*/ 	.word	0x00000000
        /*0470*/ 	.short	0x0101
        /*0472*/ 	.byte	0xff
	.zero		1


	//   ....[56]....
        /*0474*/ 	.word	0x00002ef0
        /*0478*/ 	.word	0x000000ff
        /*047c*/ 	.word	0x000000a0
        /*0480*/ 	.short	0x0106
        /*0482*/ 	.byte	0x04
	.zero		1


	//   ....[57]....
        /*0484*/ 	.word	0x00002f10
        /*0488*/ 	.word	0x000000ff
        /*048c*/ 	.word	0x000000a0
        /*0490*/ 	.short	0x010a
        /*0492*/ 	.byte	0x04
	.zero		1


	//   ....[58]....
        /*0494*/ 	.word	0x00002fa0
        /*0498*/ 	.word	0x000000ff
        /*049c*/ 	.word	0x000000a0
        /*04a0*/ 	.short	0x0106
        /*04a2*/ 	.byte	0x07
	.zero		1


	//   ....[59]....
        /*04a4*/ 	.word	0x00002fe0
        /*04a8*/ 	.word	0x00000000
        /*04ac*/ 	.word	0x000000a0
        /*04b0*/ 	.short	0x010a
        /*04b2*/ 	.byte	0xff
	.zero		1


	//   ....[60]....
        /*04b4*/ 	.word	0x00003530
        /*04b8*/ 	.word	0x00000000
        /*04bc*/ 	.word	0x00000090
        /*04c0*/ 	.short	0x010a
        /*04c2*/ 	.byte	0xff
	.zero		1


	//   ....[61]....
        /*04c4*/ 	.word	0x00003640
        /*04c8*/ 	.word	0x00000003
        /*04cc*/ 	.word	0x00000000
        /*04d0*/ 	.short	0x0101
        /*04d2*/ 	.byte	0xff
	.zero		1


	//   ....[62]....
        /*04d4*/ 	.word	0x00003650
        /*04d8*/ 	.word	0x000000ff
        /*04dc*/ 	.word	0x00000000
        /*04e0*/ 	.short	0x010a
        /*04e2*/ 	.byte	0x04
	.zero		1


	//   ....[63]....
        /*04e4*/ 	.word	0x00003670
        /*04e8*/ 	.word	0x000000ff
        /*04ec*/ 	.word	0x000000d0
        /*04f0*/ 	.short	0x010a
        /*04f2*/ 	.byte	0x1e
	.zero		1


	//   ....[64]....
        /*04f4*/ 	.word	0x00003740
        /*04f8*/ 	.word	0x000000ff
        /*04fc*/ 	.word	0x00000000
        /*0500*/ 	.short	0x010a
        /*0502*/ 	.byte	0x05
	.zero		1


	//   ....[65]....
        /*0504*/ 	.word	0x00003880
        /*0508*/ 	.word	0x000000ff
        /*050c*/ 	.word	0x00000000
        /*0510*/ 	.short	0x010a
        /*0512*/ 	.byte	0x04
	.zero		1


	//   ....[66]....
        /*0514*/ 	.word	0x00003b10
        /*0518*/ 	.word	0x000000ff
        /*051c*/ 	.word	0x00000000
        /*0520*/ 	.short	0x010a
        /*0522*/ 	.byte	0x04
	.zero		1


	//   ....[67]....
        /*0524*/ 	.word	0x00003ba0
        /*0528*/ 	.word	0x000000ff
        /*052c*/ 	.word	0x00000000
        /*0530*/ 	.short	0x010a
        /*0532*/ 	.byte	0x05
	.zero		1


	//   ....[68]....
        /*0534*/ 	.word	0x00003c30
        /*0538*/ 	.word	0x000000ff
        /*053c*/ 	.word	0x00000000
        /*0540*/ 	.short	0x010a
        /*0542*/ 	.byte	0x05
	.zero		1


	//   ....[69]....
        /*0544*/ 	.word	0x00003cc0
        /*0548*/ 	.word	0x000000ff
        /*054c*/ 	.word	0x00000000
        /*0550*/ 	.short	0x010a
        /*0552*/ 	.byte	0x04
	.zero		1


	//   ....[70]....
        /*0554*/ 	.word	0x00004170
        /*0558*/ 	.word	0x0000000c
        /*055c*/ 	.word	0x00000090
        /*0560*/ 	.short	0x010a
        /*0562*/ 	.byte	0xff
	.zero		1


	//   ....[71]....
        /*0564*/ 	.word	0x000042e0
        /*0568*/ 	.word	0x00000000
        /*056c*/ 	.word	0x00000000
        /*0570*/ 	.short	0x0101
        /*0572*/ 	.byte	0xff
	.zero		1


	//   ....[72]....
        /*0574*/ 	.word	0x00004770
        /*0578*/ 	.word	0x000000ff
        /*057c*/ 	.word	0x00000088
        /*0580*/ 	.short	0x010a
        /*0582*/ 	.byte	0x15
	.zero		1


	//   ....[73]....
        /*0584*/ 	.word	0x000048f0
        /*0588*/ 	.word	0x000000ff
        /*058c*/ 	.word	0x00000070
        /*0590*/ 	.short	0x010a
        /*0592*/ 	.byte	0x15
	.zero		1


	//   ....[74]....
        /*0594*/ 	.word	0x00004a70
        /*0598*/ 	.word	0x000000ff
        /*059c*/ 	.word	0x00000060
        /*05a0*/ 	.short	0x010b
        /*05a2*/ 	.byte	0x15
	.zero		1


	//   ....[75]....
        /*05a4*/ 	.word	0x00004a80
        /*05a8*/ 	.word	0x000000ff
        /*05ac*/ 	.word	0x00000000
        /*05b0*/ 	.short	0x0101
        /*05b2*/ 	.byte	0x06
	.zero		1


	//   ....[76]....
        /*05b4*/ 	.word	0x00004a90
        /*05b8*/ 	.word	0x000000ff
        /*05bc*/ 	.word	0x00000078
        /*05c0*/ 	.short	0x010a
        /*05c2*/ 	.byte	0x15
	.zero		1


	//   ....[77]....
        /*05c4*/ 	.word	0x00004c80
        /*05c8*/ 	.word	0x000000ff
        /*05cc*/ 	.word	0x00000068
        /*05d0*/ 	.short	0x010b
        /*05d2*/ 	.byte	0x15
	.zero		1


	//   ....[78]....
        /*05d4*/ 	.word	0x00004c90
        /*05d8*/ 	.word	0x000000ff
        /*05dc*/ 	.word	0x00000000
        /*05e0*/ 	.short	0x0101
        /*05e2*/ 	.byte	0x21
	.zero		1


	//   ....[79]....
        /*05e4*/ 	.word	0x00004cc0
        /*05e8*/ 	.word	0x000000ff
        /*05ec*/ 	.word	0x00000070
        /*05f0*/ 	.short	0x010a
        /*05f2*/ 	.byte	0x15
	.zero		1


	//   ....[80]....
        /*05f4*/ 	.word	0x00004d00
        /*05f8*/ 	.word	0x00000000
        /*05fc*/ 	.word	0x00000078
        /*0600*/ 	.short	0x010a
        /*0602*/ 	.byte	0xff
	.zero		1


	//   ....[81]....
        /*0604*/ 	.word	0x00005010
        /*0608*/ 	.word	0x00000003
        /*060c*/ 	.word	0x00000090
        /*0610*/ 	.short	0x010a
        /*0612*/ 	.byte	0xff
	.zero		1


	//   ....[82]....
        /*0614*/ 	.word	0x00005190
        /*0618*/ 	.word	0x00000000
        /*061c*/ 	.word	0x00000000
        /*0620*/ 	.short	0x0101
        /*0622*/ 	.byte	0xff
	.zero		1


	//   ....[83]....
        /*0624*/ 	.word	0x00005ce0
        /*0628*/ 	.word	0x00000003
        /*062c*/ 	.word	0x00000060
        /*0630*/ 	.short	0x010a
        /*0632*/ 	.byte	0xff
	.zero		1


	//   ....[84]....
        /*0634*/ 	.word	0x00005d20
        /*0638*/ 	.word	0x000000ba
        /*063c*/ 	.word	0x000000b0
        /*0640*/ 	.short	0x010a
        /*0642*/ 	.byte	0xff
	.zero		1


	//   ....[85]....
        /*0644*/ 	.word	0x00005e50
        /*0648*/ 	.word	0x00000003
        /*064c*/ 	.word	0x00000060
        /*0650*/ 	.short	0x010a
        /*0652*/ 	.byte	0xff
	.zero		1


	//   ....[86]....
        /*0654*/ 	.word	0x00005f90
        /*0658*/ 	.word	0x00000000
        /*065c*/ 	.word	0x00000000
        /*0660*/ 	.short	0x0101
        /*0662*/ 	.byte	0xff
	.zero		1


	//   ....[87]....
        /*0664*/ 	.word	0x00006010
        /*0668*/ 	.word	0x000000ba
        /*066c*/ 	.word	0x000000b0
        /*0670*/ 	.short	0x010a
        /*0672*/ 	.byte	0xff
	.zero		1


	//   ....[88]....
        /*0674*/ 	.word	0x000073c0
        /*0678*/ 	.word	0x000000c1
        /*067c*/ 	.word	0x00000060
        /*0680*/ 	.short	0x010a
        /*0682*/ 	.byte	0xff
	.zero		1


	//   ....[89]....
        /*0684*/ 	.word	0x00007490
        /*0688*/ 	.word	0x000000c1
        /*068c*/ 	.word	0x00000060
        /*0690*/ 	.short	0x010a
        /*0692*/ 	.byte	0xff
	.zero		1


	//   ....[90]....
        /*0694*/ 	.word	0x000075d0
        /*0698*/ 	.word	0x00000000
        /*069c*/ 	.word	0x00000000
        /*06a0*/ 	.short	0x0101
        /*06a2*/ 	.byte	0xff
	.zero		1


	//   ....[91]....
        /*06a4*/ 	.word	0x00007ad0
        /*06a8*/ 	.word	0x000000ff
        /*06ac*/ 	.word	0x00000000
        /*06b0*/ 	.short	0x0101
        /*06b2*/ 	.byte	0x04
	.zero		1


	//   ....[92]....
        /*06b4*/ 	.word	0x00008a80
        /*06b8*/ 	.word	0x00000003
        /*06bc*/ 	.word	0x00000100
        /*06c0*/ 	.short	0x010a
        /*06c2*/ 	.byte	0xff
	.zero		1


	//   ....[93]....
        /*06c4*/ 	.word	0x00008ae0
        /*06c8*/ 	.word	0x00000000
        /*06cc*/ 	.word	0x00000030
        /*06d0*/ 	.short	0x010a
        /*06d2*/ 	.byte	0xff
	.zero		1


	//   ....[94]....
        /*06d4*/ 	.word	0x00008b40
        /*06d8*/ 	.word	0x00000000
        /*06dc*/ 	.word	0x00000030
        /*06e0*/ 	.short	0x010a
        /*06e2*/ 	.byte	0xff
	.zero		1


	//   ....[95]....
        /*06e4*/ 	.word	0x00008b90
        /*06e8*/ 	.word	0x00000003
        /*06ec*/ 	.word	0x00000090
        /*06f0*/ 	.short	0x010a
        /*06f2*/ 	.byte	0xff
	.zero		1


	//   ....[96]....
        /*06f4*/ 	.word	0x00008bf0
        /*06f8*/ 	.word	0x00000000
        /*06fc*/ 	.word	0x00000000
        /*0700*/ 	.short	0x010a
        /*0702*/ 	.byte	0xff
	.zero		1


	//   ....[97]....
        /*0704*/ 	.word	0x00008c50
        /*0708*/ 	.word	0x00000000
        /*070c*/ 	.word	0x00000000
        /*0710*/ 	.short	0x010a
        /*0712*/ 	.byte	0xff
	.zero		1


	//   ....[98]....
        /*0714*/ 	.word	0x00008cb0
        /*0718*/ 	.word	0x00000000
        /*071c*/ 	.word	0x00000000
        /*0720*/ 	.short	0x010a
        /*0722*/ 	.byte	0xff
	.zero		1


	//   ....[99]....
        /*0724*/ 	.word	0x00008d10
        /*0728*/ 	.word	0x00000000
        /*072c*/ 	.word	0x00000000
        /*0730*/ 	.short	0x010a
        /*0732*/ 	.byte	0xff
	.zero		1


	//   ....[100]....
        /*0734*/ 	.word	0x00008d70
        /*0738*/ 	.word	0x00000000
        /*073c*/ 	.word	0x00000000
        /*0740*/ 	.short	0x010a
        /*0742*/ 	.byte	0xff
	.zero		1


	//   ....[101]....
        /*0744*/ 	.word	0x00008dc0
        /*0748*/ 	.word	0x00000002
        /*074c*/ 	.word	0x000000f0
        /*0750*/ 	.short	0x010a
        /*0752*/ 	.byte	0xff
	.zero		1


	//   ....[102]....
        /*0754*/ 	.word	0x00008e20
        /*0758*/ 	.word	0x00000002
        /*075c*/ 	.word	0x000000a0
        /*0760*/ 	.short	0x010a
        /*0762*/ 	.byte	0xff
	.zero		1


	//   ....[103]....
        /*0764*/ 	.word	0x00008e70
        /*0768*/ 	.word	0x00000002
        /*076c*/ 	.word	0x00000090
        /*0770*/ 	.short	0x010a
        /*0772*/ 	.byte	0xff
	.zero		1


	//   ....[104]....
        /*0774*/ 	.word	0x00008ed0
        /*0778*/ 	.word	0x00000000
        /*077c*/ 	.word	0x000000a0
        /*0780*/ 	.short	0x010a
        /*0782*/ 	.byte	0xff
	.zero		1


	//   ....[105]....
        /*0784*/ 	.word	0x00008f20
        /*0788*/ 	.word	0x00000000
        /*078c*/ 	.word	0x00000090
        /*0790*/ 	.short	0x010a
        /*0792*/ 	.byte	0xff
	.zero		1


	//   ....[106]....
        /*0794*/ 	.word	0x00008f80
        /*0798*/ 	.word	0x00000003
        /*079c*/ 	.word	0x000000d0
        /*07a0*/ 	.short	0x010a
        /*07a2*/ 	.byte	0xff
	.zero		1


	//   ....[107]....
        /*07a4*/ 	.word	0x00008fe0
        /*07a8*/ 	.word	0x00000000
        /*07ac*/ 	.word	0x00000000
        /*07b0*/ 	.short	0x010a
        /*07b2*/ 	.byte	0xff
	.zero		1


	//   ....[108]....
        /*07b4*/ 	.word	0x00009040
        /*07b8*/ 	.word	0x00000000
        /*07bc*/ 	.word	0x00000000
        /*07c0*/ 	.short	0x010a
        /*07c2*/ 	.byte	0xff
	.zero		1


	//   ....[109]....
        /*07c4*/ 	.word	0x000090a0
        /*07c8*/ 	.word	0x00000000
        /*07cc*/ 	.word	0x00000000
        /*07d0*/ 	.short	0x010a
        /*07d2*/ 	.byte	0xff
	.zero		1


	//   ....[110]....
        /*07d4*/ 	.word	0x00009100
        /*07d8*/ 	.word	0x00000000
        /*07dc*/ 	.word	0x00000000
        /*07e0*/ 	.short	0x010a
        /*07e2*/ 	.byte	0xff
	.zero		1


	//   ....[111]....
        /*07e4*/ 	.word	0x00009160
        /*07e8*/ 	.word	0x00000000
        /*07ec*/ 	.word	0x00000000
        /*07f0*/ 	.short	0x010a
        /*07f2*/ 	.byte	0xff
	.zero		1


	//   ....[112]....
        /*07f4*/ 	.word	0x000091b0
        /*07f8*/ 	.word	0x0000000c
        /*07fc*/ 	.word	0x00000090
        /*0800*/ 	.short	0x010a
        /*0802*/ 	.byte	0xff
	.zero		1


	//   ....[113]....
        /*0804*/ 	.word	0x00009210
        /*0808*/ 	.word	0x00000000
        /*080c*/ 	.word	0x00000088
        /*0810*/ 	.short	0x010a
        /*0812*/ 	.byte	0xff
	.zero		1


	//   ....[114]....
        /*0814*/ 	.word	0x00009270
        /*0818*/ 	.word	0x00000000
        /*081c*/ 	.word	0x00000070
        /*0820*/ 	.short	0x010a
        /*0822*/ 	.byte	0xff
	.zero		1


	//   ....[115]....
        /*0824*/ 	.word	0x000092d0
        /*0828*/ 	.word	0x00000000
        /*082c*/ 	.word	0x00000078
        /*0830*/ 	.short	0x010a
        /*0832*/ 	.byte	0xff
	.zero		1


	//   ....[116]....
        /*0834*/ 	.word	0x00009330
        /*0838*/ 	.word	0x00000000
        /*083c*/ 	.word	0x00000070
        /*0840*/ 	.short	0x010a
        /*0842*/ 	.byte	0xff
	.zero		1


	//   ....[117]....
        /*0844*/ 	.word	0x00009380
        /*0848*/ 	.word	0x00000003
        /*084c*/ 	.word	0x00000090
        /*0850*/ 	.short	0x010a
        /*0852*/ 	.byte	0xff
	.zero		1


	//   ....[118]....
        /*0854*/ 	.word	0x000093d0
        /*0858*/ 	.word	0x00000003
        /*085c*/ 	.word	0x00000060
        /*0860*/ 	.short	0x010a
        /*0862*/ 	.byte	0xff
	.zero		1


	//   ....[119]....
        /*0864*/ 	.word	0x00009420
        /*0868*/ 	.word	0x000000ba
        /*086c*/ 	.word	0x000000b0
        /*0870*/ 	.short	0x010a
        /*0872*/ 	.byte	0xff
	.zero		1


	//   ....[120]....
        /*0874*/ 	.word	0x00009470
        /*0878*/ 	.word	0x000000c1
        /*087c*/ 	.word	0x00000060
        /*0880*/ 	.short	0x010a
        /*0882*/ 	.byte	0xff
	.zero		1


	//----- nvinfo : EIATTR_NUM_MBARRIERS
	.align		4
.L_47:
        /*0884*/ 	.byte	0x03, 0x38
        /*0886*/ 	.short	0x0022


	//----- nvinfo : EIATTR_EXIT_INSTR_OFFSETS
	.align		4
        /*0888*/ 	.byte	0x04, 0x1c
        /*088a*/ 	.short	(.L_49 - .L_48)


	//   ....[0]....
.L_48:
        /*088c*/ 	.word	0x00002ac0


	//   ....[1]....
        /*0890*/ 	.word	0x00002fb0


	//   ....[2]....
        /*0894*/ 	.word	0x00003010


	//   ....[3]....
        /*0898*/ 	.word	0x00003f20


	//   ....[4]....
        /*089c*/ 	.word	0x00004d30


	//   ....[5]....
        /*08a0*/ 	.word	0x00004d70


	//   ....[6]....
        /*08a4*/ 	.word	0x00008a70


	//----- nvinfo : EIATTR_MAX_THREADS
	.align		4
.L_49:
        /*08a8*/ 	.byte	0x04, 0x05
        /*08aa*/ 	.short	(.L_51 - .L_50)
.L_50:
        /*08ac*/ 	.word	0x00000100
        /*08b0*/ 	.word	0x00000001
        /*08b4*/ 	.word	0x00000001


	//----- nvinfo : EIATTR_CRS_STACK_SIZE
	.align		4
.L_51:
        /*08b8*/ 	.byte	0x04, 0x1e
        /*08ba*/ 	.short	(.L_53 - .L_52)
.L_52:
        /*08bc*/ 	.word	0x00000000


	//----- nvinfo : EIATTR_CBANK_PARAM_SIZE
	.align		4
.L_53:
        /*08c0*/ 	.byte	0x03, 0x19
        /*08c2*/ 	.short	0x0800


	//----- nvinfo : EIATTR_PARAM_CBANK
	.align		4
        /*08c4*/ 	.byte	0x04, 0x0a
        /*08c6*/ 	.short	(.L_55 - .L_54)
	.align		4
.L_54:
        /*08c8*/ 	.word	index@(.nv.constant0._ZN7cutlass13device_kernelINS_4gemm6kernel13GemmUniversalIN4cute5tupleIJiiiiEEENS1_10collective13CollectiveMmaINS1_35MainloopSm100TmaUmmaWarpSpecializedILi6ELi2ELi4ENS5_IJNS4_1CILi1EEENSA_ILi4EEESB_EEEEENS5_IJNSA_ILi128EEESF_SF_EEENS_12float_e4m3_tENS5_IJlSB_lEEESH_SI_NS4_8TiledMMAINS4_8MMA_AtomIJNS4_10MMA_TraitsINS4_19SM100_MMA_F8F6F4_SSEJSH_SH_fSF_SF_NS4_17integral_constantINS4_4UMMA5MajorELSP_0EEESQ_NSN_INSO_7ScaleInELSR_0EEESS_EEEEEENS4_6LayoutINS5_IJSB_SB_SB_EEENS5_IJNSA_ILi0EEESX_SX_EEEEENS5_IJNS4_10UnderscoreES10_S10_EEEEENS4_23SM90_TMA_LOAD_MULTICASTENS4_14ComposedLayoutINS4_7SwizzleILi3ELi4ELi3EEENS4_18smem_ptr_flag_bitsILi8EEENSV_INS5_IJNSA_ILi8EEESF_EEENS5_IJSF_SB_EEEEEEEvNS4_8identityENS4_13SM90_TMA_LOADES1D_vS1E_EENS_8epilogue10collective18CollectiveEpilogueINS1H_23Sm100TmaWarpSpecializedILi2ELi2ELi64ELb0ELb0EEEJSG_NS5_IJNSV_ISF_SB_EENSV_INSA_ILi64EEESB_EEEEESH_SI_SH_SI_NS1H_6fusion15FusionCallbacksIS1L_NS1Q_17LinearCombinationISH_fSH_fLNS_15FloatRoundStyleE2EEESG_S1P_JEEENS4_5SM1004TMEM4LOAD26SM100_TMEM_LOAD_32dp32b64xES1F_NS14_INS15_ILi2ELi4ELi3EEES18_NSV_INS5_IJS19_S1N_EEENS5_IJS1N_SB_EEEEEEENS4_39AutoVectorizingCopyWithAssumedAlignmentILi128EEENS4_14SM90_TMA_STOREES24_S26_S26_EEEvvEEEEvNT_6ParamsE)
        /*08cc*/ 	.short	0x0380
        /*08ce*/ 	.short	0x0800


	//----- nvinfo : EIATTR_SW_WAR
	.align		4
.L_55:
        /*08d0*/ 	.byte	0x04, 0x36
        /*08d2*/ 	.short	(.L_57 - .L_56)
.L_56:
        /*08d4*/ 	.word	0x00000008
.L_57:


//--------------------- .nv.callgraph             --------------------------
	.section	.nv.callgraph,"",@"SHT_CUDA_CALLGRAPH"
	.align	4
	.sectionentsize	8
	.align		4
        /*0000*/ 	.word	0x00000000
	.align		4
        /*0004*/ 	.word	0xffffffff
	.align		4
        /*0008*/ 	.word	index@(_ZN7cutlass13device_kernelINS_4gemm6kernel13GemmUniversalIN4cute5tupleIJiiiiEEENS1_10collective13CollectiveMmaINS1_35MainloopSm100TmaUmmaWarpSpecializedILi6ELi2ELi4ENS5_IJNS4_1CILi1EEENSA_ILi4EEESB_EEEEENS5_IJNSA_ILi128EEESF_SF_EEENS_12float_e4m3_tENS5_IJlSB_lEEESH_SI_NS4_8TiledMMAINS4_8MMA_AtomIJNS4_10MMA_TraitsINS4_19SM100_MMA_F8F6F4_SSEJSH_SH_fSF_SF_NS4_17integral_constantINS4_4UMMA5MajorELSP_0EEESQ_NSN_INSO_7ScaleInELSR_0EEESS_EEEEEENS4_6LayoutINS5_IJSB_SB_SB_EEENS5_IJNSA_ILi0EEESX_SX_EEEEENS5_IJNS4_10UnderscoreES10_S10_EEEEENS4_23SM90_TMA_LOAD_MULTICASTENS4_14ComposedLayoutINS4_7SwizzleILi3ELi4ELi3EEENS4_18smem_ptr_flag_bitsILi8EEENSV_INS5_IJNSA_ILi8EEESF_EEENS5_IJSF_SB_EEEEEEEvNS4_8identityENS4_13SM90_TMA_LOADES1D_vS1E_EENS_8epilogue10collective18CollectiveEpilogueINS1H_23Sm100TmaWarpSpecializedILi2ELi2ELi64ELb0ELb0EEEJSG_NS5_IJNSV_ISF_SB_EENSV_INSA_ILi64EEESB_EEEEESH_SI_SH_SI_NS1H_6fusion15FusionCallbacksIS1L_NS1Q_17LinearCombinationISH_fSH_fLNS_15FloatRoundStyleE2EEESG_S1P_JEEENS4_5SM1004TMEM4LOAD26SM100_TMEM_LOAD_32dp32b64xES1F_NS14_INS15_ILi2ELi4ELi3EEES18_NSV_INS5_IJS19_S1N_EEENS5_IJS1N_SB_EEEEEEENS4_39AutoVectorizingCopyWithAssumedAlignmentILi128EEENS4_14SM90_TMA_STOREES24_S26_S26_EEEvvEEEEvNT_6ParamsE)
	.align		4
        /*000c*/ 	.word	index@(__assertfail)
	.align		4
        /*0010*/ 	.word	0x00000000
	.align		4
        /*0014*/ 	.word	0xfffffffe
	.align		4
        /*0018*/ 	.word	0x00000000
	.align		4
        /*001c*/ 	.word	0xfffffffd
	.align		4
        /*0020*/ 	.word	0x00000000
	.align		4
        /*0024*/ 	.word	0xfffffffc


//--------------------- .nv.constant4             --------------------------
	.section	.nv.constant4,"a",@progbits
	.align	8
	.align		8
.nv.constant4:
        /*0000*/ 	.dword	__assertfail
	.align		8
        /*0008*/ 	.dword	__unnamed_1
	.align		8
        /*0010*/ 	.dword	__unnamed_2
	.align		8
        /*0018*/ 	.dword	_ZN40_INTERNAL_8ade92a6_4_k_cu_fe999010_283084cuda3std3__45__cpo5beginE
	.align		8
        /*0020*/ 	.dword	_ZN40_INTERNAL_8ade92a6_4_k_cu_fe999010_283084cuda3std3__45__cpo3endE
	.align		8
        /*0028*/ 	.dword	_ZN40_INTERNAL_8ade92a6_4_k_cu_fe999010_283084cuda3std3__45__cpo6cbeginE
	.align		8
        /*0030*/ 	.dword	_ZN40_INTERNAL_8ade92a6_4_k_cu_fe999010_283084cuda3std3__45__cpo4cendE
	.align		8
        /*0038*/ 	.dword	_ZN40_INTERNAL_8ade92a6_4_k_cu_fe999010_283084cuda3std3__442_GLOBAL__N__8ade92a6_4_k_cu_fe999010_283086ignoreE
	.align		8
        /*0040*/ 	.dword	_ZN40_INTERNAL_8ade92a6_4_k_cu_fe999010_283084cuda3std3__419piecewise_constructE
	.align		8
        /*0048*/ 	.dword	_ZN40_INTERNAL_8ade92a6_4_k_cu_fe999010_283084cuda3std3__48in_placeE
	.align		8
        /*0050*/ 	.dword	_ZN40_INTERNAL_8ade92a6_4_k_cu_fe999010_283084cuda3std6ranges3__45__cpo4swapE
	.align		8
        /*0058*/ 	.dword	_ZN40_INTERNAL_8ade92a6_4_k_cu_fe999010_283084cuda3std6ranges3__45__cpo9iter_moveE
	.align		8
        /*0060*/ 	.dword	_ZN40_INTERNAL_8ade92a6_4_k_cu_fe999010_283084cute7productE
	.align		8
        /*0068*/ 	.dword	_ZN40_INTERNAL_8ade92a6_4_k_cu_fe999010_283084cute1_E
	.align		8
        /*0070*/ 	.dword	$str$25
	.align		8
        /*0078*/ 	.dword	$str$26
	.align		8
        /*0080*/ 	.dword	$str$27
	.align		8
        /*0088*/ 	.dword	$str$28


//--------------------- .text._ZN7cutlass13device_kernelINS_4gemm6kernel13GemmUniversalIN4cute5tupleIJiiiiEEENS1_10collective13CollectiveMmaINS1_35MainloopSm100TmaUmmaWarpSpecializedILi6ELi2ELi4ENS5_IJNS4_1CILi1EEENSA_ILi4EEESB_EEEEENS5_IJNSA_ILi128EEESF_SF_EEENS_12float_e4m3_tENS5_IJlSB_lEEESH_SI_NS4_8TiledMMAINS4_8MMA_AtomIJNS4_10MMA_TraitsINS4_19SM100_MMA_F8F6F4_SSEJSH_SH_fSF_SF_NS4_17integral_constantINS4_4UMMA5MajorELSP_0EEESQ_NSN_INSO_7ScaleInELSR_0EEESS_EEEEEENS4_6LayoutINS5_IJSB_SB_SB_EEENS5_IJNSA_ILi0EEESX_SX_EEEEENS5_IJNS4_10UnderscoreES10_S10_EEEEENS4_23SM90_TMA_LOAD_MULTICASTENS4_14ComposedLayoutINS4_7SwizzleILi3ELi4ELi3EEENS4_18smem_ptr_flag_bitsILi8EEENSV_INS5_IJNSA_ILi8EEESF_EEENS5_IJSF_SB_EEEEEEEvNS4_8identityENS4_13SM90_TMA_LOADES1D_vS1E_EENS_8epilogue10collective18CollectiveEpilogueINS1H_23Sm100TmaWarpSpecializedILi2ELi2ELi64ELb0ELb0EEEJSG_NS5_IJNSV_ISF_SB_EENSV_INSA_ILi64EEESB_EEEEESH_SI_SH_SI_NS1H_6fusion15FusionCallbacksIS1L_NS1Q_17LinearCombinationISH_fSH_fLNS_15FloatRoundStyleE2EEESG_S1P_JEEENS4_5SM1004TMEM4LOAD26SM100_TMEM_LOAD_32dp32b64xES1F_NS14_INS15_ILi2ELi4ELi3EEES18_NSV_INS5_IJS19_S1N_EEENS5_IJS1N_SB_EEEEEEENS4_39AutoVectorizingCopyWithAssumedAlignmentILi128EEENS4_14SM90_TMA_STOREES24_S26_S26_EEEvvEEEEvNT_6ParamsE --------------------------
	.section	.text._ZN7cutlass13device_kernelINS_4gemm6kernel13GemmUniversalIN4cute5tupleIJiiiiEEENS1_10collective13CollectiveMmaINS1_35MainloopSm100TmaUmmaWarpSpecializedILi6ELi2ELi4ENS5_IJNS4_1CILi1EEENSA_ILi4EEESB_EEEEENS5_IJNSA_ILi128EEESF_SF_EEENS_12float_e4m3_tENS5_IJlSB_lEEESH_SI_NS4_8TiledMMAINS4_8MMA_AtomIJNS4_10MMA_TraitsINS4_19SM100_MMA_F8F6F4_SSEJSH_SH_fSF_SF_NS4_17integral_constantINS4_4UMMA5MajorELSP_0EEESQ_NSN_INSO_7ScaleInELSR_0EEESS_EEEEEENS4_6LayoutINS5_IJSB_SB_SB_EEENS5_IJNSA_ILi0EEESX_SX_EEEEENS5_IJNS4_10UnderscoreES10_S10_EEEEENS4_23SM90_TMA_LOAD_MULTICASTENS4_14ComposedLayoutINS4_7SwizzleILi3ELi4ELi3EEENS4_18smem_ptr_flag_bitsILi8EEENSV_INS5_IJNSA_ILi8EEESF_EEENS5_IJSF_SB_EEEEEEEvNS4_8identityENS4_13SM90_TMA_LOADES1D_vS1E_EENS_8epilogue10collective18CollectiveEpilogueINS1H_23Sm100TmaWarpSpecializedILi2ELi2ELi64ELb0ELb0EEEJSG_NS5_IJNSV_ISF_SB_EENSV_INSA_ILi64EEESB_EEEEESH_SI_SH_SI_NS1H_6fusion15FusionCallbacksIS1L_NS1Q_17LinearCombinationISH_fSH_fLNS_15FloatRoundStyleE2EEESG_S1P_JEEENS4_5SM1004TMEM4LOAD26SM100_TMEM_LOAD_32dp32b64xES1F_NS14_INS15_ILi2ELi4ELi3EEES18_NSV_INS5_IJS19_S1N_EEENS5_IJS1N_SB_EEEEEEENS4_39AutoVectorizingCopyWithAssumedAlignmentILi128EEENS4_14SM90_TMA_STOREES24_S26_S26_EEEvvEEEEvNT_6ParamsE,"ax",@progbits
	.align	128
.text._ZN7cutlass13device_kernelINS_4gemm6kernel13GemmUniversalIN4cute5tupleIJiiiiEEENS1_10collective13CollectiveMmaINS1_35MainloopSm100TmaUmmaWarpSpecializedILi6ELi2ELi4ENS5_IJNS4_1CILi1EEENSA_ILi4EEESB_EEEEENS5_IJNSA_ILi128EEESF_SF_EEENS_12float_e4m3_tENS5_IJlSB_lEEESH_SI_NS4_8TiledMMAINS4_8MMA_AtomIJNS4_10MMA_TraitsINS4_19SM100_MMA_F8F6F4_SSEJSH_SH_fSF_SF_NS4_17integral_constantINS4_4UMMA5MajorELSP_0EEESQ_NSN_INSO_7ScaleInELSR_0EEESS_EEEEEENS4_6LayoutINS5_IJSB_SB_SB_EEENS5_IJNSA_ILi0EEESX_SX_EEEEENS5_IJNS4_10UnderscoreES10_S10_EEEEENS4_23SM90_TMA_LOAD_MULTICASTENS4_14ComposedLayoutINS4_7SwizzleILi3ELi4ELi3EEENS4_18smem_ptr_flag_bitsILi8EEENSV_INS5_IJNSA_ILi8EEESF_EEENS5_IJSF_SB_EEEEEEEvNS4_8identityENS4_13SM90_TMA_LOADES1D_vS1E_EENS_8epilogue10collective18CollectiveEpilogueINS1H_23Sm100TmaWarpSpecializedILi2ELi2ELi64ELb0ELb0EEEJSG_NS5_IJNSV_ISF_SB_EENSV_INSA_ILi64EEESB_EEEEESH_SI_SH_SI_NS1H_6fusion15FusionCallbacksIS1L_NS1Q_17LinearCombinationISH_fSH_fLNS_15FloatRoundStyleE2EEESG_S1P_JEEENS4_5SM1004TMEM4LOAD26SM100_TMEM_LOAD_32dp32b64xES1F_NS14_INS15_ILi2ELi4ELi3EEES18_NSV_INS5_IJS19_S1N_EEENS5_IJS1N_SB_EEEEEEENS4_39AutoVectorizingCopyWithAssumedAlignmentILi128EEENS4_14SM90_TMA_STOREES24_S26_S26_EEEvvEEEEvNT_6ParamsE:
        .type           _ZN7cutlass13device_kernelINS_4gemm6kernel13GemmUniversalIN4cute5tupleIJiiiiEEENS1_10collective13CollectiveMmaINS1_35MainloopSm100TmaUmmaWarpSpecializedILi6ELi2ELi4ENS5_IJNS4_1CILi1EEENSA_ILi4EEESB_EEEEENS5_IJNSA_ILi128EEESF_SF_EEENS_12float_e4m3_tENS5_IJlSB_lEEESH_SI_NS4_8TiledMMAINS4_8MMA_AtomIJNS4_10MMA_TraitsINS4_19SM100_MMA_F8F6F4_SSEJSH_SH_fSF_SF_NS4_17integral_constantINS4_4UMMA5MajorELSP_0EEESQ_NSN_INSO_7ScaleInELSR_0EEESS_EEEEEENS4_6LayoutINS5_IJSB_SB_SB_EEENS5_IJNSA_ILi0EEESX_SX_EEEEENS5_IJNS4_10UnderscoreES10_S10_EEEEENS4_23SM90_TMA_LOAD_MULTICASTENS4_14ComposedLayoutINS4_7SwizzleILi3ELi4ELi3EEENS4_18smem_ptr_flag_bitsILi8EEENSV_INS5_IJNSA_ILi8EEESF_EEENS5_IJSF_SB_EEEEEEEvNS4_8identityENS4_13SM90_TMA_LOADES1D_vS1E_EENS_8epilogue10collective18CollectiveEpilogueINS1H_23Sm100TmaWarpSpecializedILi2ELi2ELi64ELb0ELb0EEEJSG_NS5_IJNSV_ISF_SB_EENSV_INSA_ILi64EEESB_EEEEESH_SI_SH_SI_NS1H_6fusion15FusionCallbacksIS1L_NS1Q_17LinearCombinationISH_fSH_fLNS_15FloatRoundStyleE2EEESG_S1P_JEEENS4_5SM1004TMEM4LOAD26SM100_TMEM_LOAD_32dp32b64xES1F_NS14_INS15_ILi2ELi4ELi3EEES18_NSV_INS5_IJS19_S1N_EEENS5_IJS1N_SB_EEEEEEENS4_39AutoVectorizingCopyWithAssumedAlignmentILi128EEENS4_14SM90_TMA_STOREES24_S26_S26_EEEvvEEEEvNT_6ParamsE,@function
        .size           _ZN7cutlass13device_kernelINS_4gemm6kernel13GemmUniversalIN4cute5tupleIJiiiiEEENS1_10collective13CollectiveMmaINS1_35MainloopSm100TmaUmmaWarpSpecializedILi6ELi2ELi4ENS5_IJNS4_1CILi1EEENSA_ILi4EEESB_EEEEENS5_IJNSA_ILi128EEESF_SF_EEENS_12float_e4m3_tENS5_IJlSB_lEEESH_SI_NS4_8TiledMMAINS4_8MMA_AtomIJNS4_10MMA_TraitsINS4_19SM100_MMA_F8F6F4_SSEJSH_SH_fSF_SF_NS4_17integral_constantINS4_4UMMA5MajorELSP_0EEESQ_NSN_INSO_7ScaleInELSR_0EEESS_EEEEEENS4_6LayoutINS5_IJSB_SB_SB_EEENS5_IJNSA_ILi0EEESX_SX_EEEEENS5_IJNS4_10UnderscoreES10_S10_EEEEENS4_23SM90_TMA_LOAD_MULTICASTENS4_14ComposedLayoutINS4_7SwizzleILi3ELi4ELi3EEENS4_18smem_ptr_flag_bitsILi8EEENSV_INS5_IJNSA_ILi8EEESF_EEENS5_IJSF_SB_EEEEEEEvNS4_8identityENS4_13SM90_TMA_LOADES1D_vS1E_EENS_8epilogue10collective18CollectiveEpilogueINS1H_23Sm100TmaWarpSpecializedILi2ELi2ELi64ELb0ELb0EEEJSG_NS5_IJNSV_ISF_SB_EENSV_INSA_ILi64EEESB_EEEEESH_SI_SH_SI_NS1H_6fusion15FusionCallbacksIS1L_NS1Q_17LinearCombinationISH_fSH_fLNS_15FloatRoundStyleE2EEESG_S1P_JEEENS4_5SM1004TMEM4LOAD26SM100_TMEM_LOAD_32dp32b64xES1F_NS14_INS15_ILi2ELi4ELi3EEES18_NSV_INS5_IJS19_S1N_EEENS5_IJS1N_SB_EEEEEEENS4_39AutoVectorizingCopyWithAssumedAlignmentILi128EEENS4_14SM90_TMA_STOREES24_S26_S26_EEEvvEEEEvNT_6ParamsE,(.L_x_156 - _ZN7cutlass13device_kernelINS_4gemm6kernel13GemmUniversalIN4cute5tupleIJiiiiEEENS1_10collective13CollectiveMmaINS1_35MainloopSm100TmaUmmaWarpSpecializedILi6ELi2ELi4ENS5_IJNS4_1CILi1EEENSA_ILi4EEESB_EEEEENS5_IJNSA_ILi128EEESF_SF_EEENS_12float_e4m3_tENS5_IJlSB_lEEESH_SI_NS4_8TiledMMAINS4_8MMA_AtomIJNS4_10MMA_TraitsINS4_19SM100_MMA_F8F6F4_SSEJSH_SH_fSF_SF_NS4_17integral_constantINS4_4UMMA5MajorELSP_0EEESQ_NSN_INSO_7ScaleInELSR_0EEESS_EEEEEENS4_6LayoutINS5_IJSB_SB_SB_EEENS5_IJNSA_ILi0EEESX_SX_EEEEENS5_IJNS4_10UnderscoreES10_S10_EEEEENS4_23SM90_TMA_LOAD_MULTICASTENS4_14ComposedLayoutINS4_7SwizzleILi3ELi4ELi3EEENS4_18smem_ptr_flag_bitsILi8EEENSV_INS5_IJNSA_ILi8EEESF_EEENS5_IJSF_SB_EEEEEEEvNS4_8identityENS4_13SM90_TMA_LOADES1D_vS1E_EENS_8epilogue10collective18CollectiveEpilogueINS1H_23Sm100TmaWarpSpecializedILi2ELi2ELi64ELb0ELb0EEEJSG_NS5_IJNSV_ISF_SB_EENSV_INSA_ILi64EEESB_EEEEESH_SI_SH_SI_NS1H_6fusion15FusionCallbacksIS1L_NS1Q_17LinearCombinationISH_fSH_fLNS_15FloatRoundStyleE2EEESG_S1P_JEEENS4_5SM1004TMEM4LOAD26SM100_TMEM_LOAD_32dp32b64xES1F_NS14_INS15_ILi2ELi4ELi3EEES18_NSV_INS5_IJS19_S1N_EEENS5_IJS1N_SB_EEEEEEENS4_39AutoVectorizingCopyWithAssumedAlignmentILi128EEENS4_14SM90_TMA_STOREES24_S26_S26_EEEvvEEEEvNT_6ParamsE)
        .other          _ZN7cutlass13device_kernelINS_4gemm6kernel13GemmUniversalIN4cute5tupleIJiiiiEEENS1_10collective13CollectiveMmaINS1_35MainloopSm100TmaUmmaWarpSpecializedILi6ELi2ELi4ENS5_IJNS4_1CILi1EEENSA_ILi4EEESB_EEEEENS5_IJNSA_ILi128EEESF_SF_EEENS_12float_e4m3_tENS5_IJlSB_lEEESH_SI_NS4_8TiledMMAINS4_8MMA_AtomIJNS4_10MMA_TraitsINS4_19SM100_MMA_F8F6F4_SSEJSH_SH_fSF_SF_NS4_17integral_constantINS4_4UMMA5MajorELSP_0EEESQ_NSN_INSO_7ScaleInELSR_0EEESS_EEEEEENS4_6LayoutINS5_IJSB_SB_SB_EEENS5_IJNSA_ILi0EEESX_SX_EEEEENS5_IJNS4_10UnderscoreES10_S10_EEEEENS4_23SM90_TMA_LOAD_MULTICASTENS4_14ComposedLayoutINS4_7SwizzleILi3ELi4ELi3EEENS4_18smem_ptr_flag_bitsILi8EEENSV_INS5_IJNSA_ILi8EEESF_EEENS5_IJSF_SB_EEEEEEEvNS4_8identityENS4_13SM90_TMA_LOADES1D_vS1E_EENS_8epilogue10collective18CollectiveEpilogueINS1H_23Sm100TmaWarpSpecializedILi2ELi2ELi64ELb0ELb0EEEJSG_NS5_IJNSV_ISF_SB_EENSV_INSA_ILi64EEESB_EEEEESH_SI_SH_SI_NS1H_6fusion15FusionCallbacksIS1L_NS1Q_17LinearCombinationISH_fSH_fLNS_15FloatRoundStyleE2EEESG_S1P_JEEENS4_5SM1004TMEM4LOAD26SM100_TMEM_LOAD_32dp32b64xES1F_NS14_INS15_ILi2ELi4ELi3EEES18_NSV_INS5_IJS19_S1N_EEENS5_IJS1N_SB_EEEEEEENS4_39AutoVectorizingCopyWithAssumedAlignmentILi128EEENS4_14SM90_TMA_STOREES24_S26_S26_EEEvvEEEEvNT_6ParamsE,@"STO_CUDA_ENTRY STV_DEFAULT"
_ZN7cutlass13device_kernelINS_4gemm6kernel13GemmUniversalIN4cute5tupleIJiiiiEEENS1_10collective13CollectiveMmaINS1_35MainloopSm100TmaUmmaWarpSpecializedILi6ELi2ELi4ENS5_IJNS4_1CILi1EEENSA_ILi4EEESB_EEEEENS5_IJNSA_ILi128EEESF_SF_EEENS_12float_e4m3_tENS5_IJlSB_lEEESH_SI_NS4_8TiledMMAINS4_8MMA_AtomIJNS4_10MMA_TraitsINS4_19SM100_MMA_F8F6F4_SSEJSH_SH_fSF_SF_NS4_17integral_constantINS4_4UMMA5MajorELSP_0EEESQ_NSN_INSO_7ScaleInELSR_0EEESS_EEEEEENS4_6LayoutINS5_IJSB_SB_SB_EEENS5_IJNSA_ILi0EEESX_SX_EEEEENS5_IJNS4_10UnderscoreES10_S10_EEEEENS4_23SM90_TMA_LOAD_MULTICASTENS4_14ComposedLayoutINS4_7SwizzleILi3ELi4ELi3EEENS4_18smem_ptr_flag_bitsILi8EEENSV_INS5_IJNSA_ILi8EEESF_EEENS5_IJSF_SB_EEEEEEEvNS4_8identityENS4_13SM90_TMA_LOADES1D_vS1E_EENS_8epilogue10collective18CollectiveEpilogueINS1H_23Sm100TmaWarpSpecializedILi2ELi2ELi64ELb0ELb0EEEJSG_NS5_IJNSV_ISF_SB_EENSV_INSA_ILi64EEESB_EEEEESH_SI_SH_SI_NS1H_6fusion15FusionCallbacksIS1L_NS1Q_17LinearCombinationISH_fSH_fLNS_15FloatRoundStyleE2EEESG_S1P_JEEENS4_5SM1004TMEM4LOAD26SM100_TMEM_LOAD_32dp32b64xES1F_NS14_INS15_ILi2ELi4ELi3EEES18_NSV_INS5_IJS19_S1N_EEENS5_IJS1N_SB_EEEEEEENS4_39AutoVectorizingCopyWithAssumedAlignmentILi128EEENS4_14SM90_TMA_STOREES24_S26_S26_EEEvvEEEEvNT_6ParamsE:
[----:B------:R-:W1:Y:S01]  /*0000*/  LDC R1, c[0x0][0x37c] ;  /* 0x0000df00ff017b82 */ /* 0x000e620000000800 */
[----:B------:R-:W2:Y:S01]  /*0010*/  S2R R170, SR_TID.X ;  /* 0x0000000000aa7919 */ /* 0x000ea20000002100 */
[----:B------:R-:W3:Y:S01]  /*0020*/  LDCU.64 UR8, c[0x0][0x890] ;  /* 0x00011200ff0877ac */ /* 0x000ee20008000a00 */
[----:B------:R-:W-:Y:S02]  /*0030*/  PRMT R158, RZ, 0x7610, R158 ;  /* 0x00007610ff9e7816 */ /* 0x000fe4000000009e */
[----:B------:R-:W-:Y:S01]  /*0040*/  ELECT P3, URZ, PT ;  /* 0x0000000000ff782f */ /* 0x000fe20003860000 */
[----:B---3--:R-:W-:-:S04]  /*0050*/  UISETP.NE.U32.AND UP0, UPT, UR8, URZ, UPT ;  /* 0x000000ff0800728c */ /* 0x008fc8000bf05070 */
[----:B------:R-:W-:Y:S01]  /*0060*/  UISETP.NE.AND.EX UP0, UPT, UR9, URZ, UPT, UP0 ;  /* 0x000000ff0900728c */ /* 0x000fe2000bf05300 */
[----:B--2---:R-:W-:-:S05]  /*0070*/  SHF.R.U32.HI R159, RZ, 0x5, R170 ;  /* 0x00000005ff9f7819 */ /* 0x004fca00000116aa */
[----:B------:R-:W2:Y:S02]  /*0080*/  SHFL.IDX PT, R0, R159, RZ, 0x1f ;  /* 0x00001fff9f007589 */ /* 0x000ea400000e0000 */
[----:B--2---:R-:W-:Y:S01]  /*0090*/  R2UR UR17, R0 ;  /* 0x00000000001172ca */ /* 0x004fe200000e0000 */
[----:B-1----:R-:W-:-:S14]  /*00a0*/  BRA.U UP0, `(.L_x_0) ;  /* 0x0000000100307547 */ /* 0x002fdc000b800000 */
[----:B------:R-:W1:Y:S02]  /*00b0*/  LDCU.64 UR4, c[0x0][0x888] ;  /* 0x00011100ff0477ac */ /* 0x000e640008000a00 */
[----:B-1----:R-:W-:-:S04]  /*00c0*/  UISETP.NE.U32.AND UP0, UPT, UR4, URZ, UPT ;  /* 0x000000ff0400728c */ /* 0x002fc8000bf05070 */
[----:B------:R-:W-:-:S09]  /*00d0*/  UISETP.NE.AND.EX UP0, UPT, UR5, URZ, UPT, UP0 ;  /* 0x000000ff0500728c */ /* 0x000fd2000bf05300 */
[----:B------:R-:W-:Y:S05]  /*00e0*/  BRA.U !UP0, `(.L_x_1) ;  /* 0x0000000108147547 */ /* 0x000fea000b800000 */
[----:B------:R-:W1:Y:S01]  /*00f0*/  LDC.64 R2, c[0x0][0x888] ;  /* 0x00022200ff027b82 */ /* 0x000e620000000a00 */
[----:B------:R-:W1:Y:S02]  /*0100*/  LDCU.64 UR4, c[0x0][0x358] ;  /* 0x00006b00ff0477ac */ /* 0x000e640008000a00 */
[----:B-1----:R1:W5:Y:S01]  /*0110*/  LDG.E R73, desc[UR4][R2.64] ;  /* 0x0000000402497981 */ /* 0x002362000c1e1900 */
[----:B------:R-:W-:Y:S01]  /*0120*/  HFMA2 R158, -RZ, RZ, 0, 5.9604644775390625e-08 ;  /* 0x00000001ff9e7431 */ /* 0x000fe200000001ff */
[----:B------:R-:W-:Y:S05]  /*0130*/  BRA `(.L_x_0) ;  /* 0x00000000000c7947 */ /* 0x000fea0003800000 */
.L_x_1:
[----:B------:R-:W1:Y:S01]  /*0140*/  LDCU UR4, c[0x0][0x880] ;  /* 0x00011000ff0477ac */ /* 0x000e620008000800 */
[----:B------:R-:W-:Y:S01]  /*0150*/  HFMA2 R158, -RZ, RZ, 0, 5.9604644775390625e-08 ;  /* 0x00000001ff9e7431 */ /* 0x000fe200000001ff */
[----:B-1----:R-:W-:-:S07]  /*0160*/  MOV R73, UR4 ;  /* 0x0000000400497c02 */ /* 0x002fce0008000f00 */
.L_x_0:
[----:B------:R-:W2:Y:S02]  /*0170*/  LDCU.64 UR4, c[0x0][0x8b0] ;  /* 0x00011600ff0477ac */ /* 0x000ea40008000a00 */
[----:B--2---:R-:W-:-:S04]  /*0180*/  UISETP.NE.U32.AND UP0, UPT, UR4, URZ, UPT ;  /* 0x000000ff0400728c */ /* 0x004fc8000bf05070 */
[----:B------:R-:W-:-:S09]  /*0190*/  UISETP.NE.AND.EX UP0, UPT, UR5, URZ, UPT, UP0 ;  /* 0x000000ff0500728c */ /* 0x000fd2000bf05300 */
[----:B------:R-:W-:Y:S05]  /*01a0*/  BRA.U UP0, `(.L_x_2) ;  /* 0x0000000100287547 */ /* 0x000fea000b800000 */
[----:B------:R-:W2:Y:S02]  /*01b0*/  LDCU.64 UR4, c[0x0][0x8a8] ;  /* 0x00011500ff0477ac */ /* 0x000ea40008000a00 */
[----:B--2---:R-:W-:-:S04]  /*01c0*/  UISETP.NE.U32.AND UP0, UPT, UR4, URZ, UPT ;  /* 0x000000ff0400728c */ /* 0x004fc8000bf05070 */
[----:B------:R-:W-:-:S09]  /*01d0*/  UISETP.NE.AND.EX UP0, UPT, UR5, URZ, UPT, UP0 ;  /* 0x000000ff0500728c */ /* 0x000fd2000bf05300 */
[----:B------:R-:W-:Y:S05]  /*01e0*/  BRA.U !UP0, `(.L_x_3) ;  /* 0x0000000108107547 */ /* 0x000fea000b800000 */
[----:B------:R-:W2:Y:S01]  /*01f0*/  LDC.64 R70, c[0x0][0x8a8] ;  /* 0x00022a00ff467b82 */ /* 0x000ea20000000a00 */
[----:B------:R-:W2:Y:S02]  /*0200*/  LDCU.64 UR4, c[0x0][0x358] ;  /* 0x00006b00ff0477ac */ /* 0x000ea40008000a00 */
[----:B--2---:R2:W5:Y:S01]  /*0210*/  LDG.E R70, desc[UR4][R70.64] ;  /* 0x0000000446467981 */ /* 0x004562000c1e1900 */
[----:B------:R-:W-:Y:S05]  /*0220*/  BRA `(.L_x_2) ;  /* 0x0000000000087947 */ /* 0x000fea0003800000 */
.L_x_3:
[----:B------:R-:W2:Y:S02]  /*0230*/  LDCU UR4, c[0x0][0x8a0] ;  /* 0x00011400ff0477ac */ /* 0x000ea40008000800 */
[----:B--2---:R-:W-:Y:S02]  /*0240*/  MOV R70, UR4 ;  /* 0x0000000400467c02 */ /* 0x004fe40008000f00 */
.L_x_2:
[----:B------:R-:W-:Y:S01]  /*0250*/  IMAD.U32 R0, RZ, RZ, UR17 ;  /* 0x00000011ff007e24 */ /* 0x000fe2000f8e00ff */
[----:B------:R-:W-:Y:S04]  /*0260*/  BSSY.RECONVERGENT B0, `(.L_x_4) ;  /* 0x000000c000007945 */ /* 0x000fe80003800200 */
[C---:B------:R-:W-:Y:S02]  /*0270*/  ISETP.NE.OR P1, PT, R0.reuse, 0x1, !P3 ;  /* 0x000000010000780c */ /* 0x040fe40005f25670 */
[----:B------:R-:W-:-:S11]  /*0280*/  ISETP.NE.OR P0, PT, R0, 0x3, !P3 ;  /* 0x000000030000780c */ /* 0x000fd60005f05670 */
[----:B------:R-:W-:Y:S05]  /*0290*/  @P1 BRA `(.L_x_5) ;  /* 0x0000000000201947 */ /* 0x000fea0003800000 */
[----:B------:R-:W3:Y:S02]  /*02a0*/  LDCU.64 UR4, c[0x0][0x348] ;  /* 0x00006900ff0477ac */ /* 0x000ee40008000a00 */
[----:B---3--:R-:W-:Y:S02]  /*02b0*/  UIADD3 UR6, UP1, UPT, UR4, 0x80, URZ ;  /* 0x0000008004067890 */ /* 0x008fe4000ff3e0ff */
[----:B------:R-:W-:Y:S02]  /*02c0*/  UIADD3 UR4, UP0, UPT, UR4, 0x180, URZ ;  /* 0x0000018004047890 */ /* 0x000fe4000ff1e0ff */
[----:B------:R-:W-:Y:S02]  /*02d0*/  UIADD3.X UR7, UPT, UPT, URZ, UR5, URZ, UP1, !UPT ;  /* 0x00000005ff077290 */ /* 0x000fe40008ffe4ff */
[----:B------:R-:W-:-:S07]  /*02e0*/  UIADD3.X UR5, UPT, UPT, URZ, UR5, URZ, UP0, !UPT ;  /* 0x00000005ff057290 */ /* 0x000fce00087fe4ff */
[----:B------:R3:W-:Y:S02]  /*02f0*/  UTMACCTL.PF [UR6] ;  /* 0x00000000060079b9 */ /* 0x0007e40008040000 */
[----:B------:R3:W-:Y:S02]  /*0300*/  UTMACCTL.PF [UR4] ;  /* 0x00000000040079b9 */ /* 0x0007e40008040000 */
[----:B---3--:R-:W-:Y:S01]  /*0310*/  NOP ;  /* 0x0000000000007918 */ /* 0x008fe20000000000 */
.L_x_5:
[----:B------:R-:W-:Y:S05]  /*0320*/  BSYNC.RECONVERGENT B0 ;  /* 0x0000000000007941 */ /* 0x000fea0003800200 */
.L_x_4:
[----:B------:R-:W-:Y:S04]  /*0330*/  BSSY.RECONVERGENT B0, `(.L_x_6) ;  /* 0x000000a000007945 */ /* 0x000fe80003800200 */
        /* <DEDUP_REMOVED lines=9> */
.L_x_7:
[----:B------:R-:W-:Y:S05]  /*03d0*/  BSYNC.RECONVERGENT B0 ;  /* 0x0000000000007941 */ /* 0x000fea0003800200 */
.L_x_6:
[----:B------:R-:W3:Y:S01]  /*03e0*/  LDCU.64 UR4, c[0x0][0x888] ;  /* 0x00011100ff0477ac */ /* 0x000ee20008000a00 */
[----:B------:R-:W-:Y:S02]  /*03f0*/  UISETP.EQ.U32.AND UP1, UPT, UR8, URZ, UPT ;  /* 0x000000ff0800728c */ /* 0x000fe4000bf22070 */
[----:B------:R-:W-:Y:S02]  /*0400*/  UPLOP3.LUT UP3, UPT, UPT, UPT, UPT, 0x80, 0x8 ;  /* 0x000000000008789c */ /* 0x000fe40003f6f070 */
[----:B---3--:R-:W-:-:S04]  /*0410*/  UISETP.NE.U32.AND UP0, UPT, UR4, URZ, UPT ;  /* 0x000000ff0400728c */ /* 0x008fc8000bf05070 */
[----:B------:R-:W-:-:S04]  /*0420*/  UISETP.NE.AND.EX UP0, UPT, UR5, URZ, UPT, UP0 ;  /* 0x000000ff0500728c */ /* 0x000fc8000bf05300 */
[----:B------:R-:W-:-:S04]  /*0430*/  UISETP.EQ.OR.EX UP2, UPT, UR9, URZ, !UP0, UP1 ;  /* 0x000000ff0900728c */ /* 0x000fc8000c742710 */
[----:B------:R-:W-:-:S06]  /*0440*/  UP2UR UR4, UPR, URZ, 0x4 ;  /* 0x00000004ff047883 */ /* 0x000fcc0008000000 */
[----:B------:R-:W-:Y:S01]  /*0450*/  MOV R161, UR4 ;  /* 0x0000000400a17c02 */ /* 0x000fe20008000f00 */
[----:B------:R-:W-:Y:S06]  /*0460*/  BRA.U !UP2, `(.L_x_8) ;  /* 0x000000010a207547 */ /* 0x000fec000b800000 */
[----:B------:R-:W-:Y:S01]  /*0470*/  UISETP.NE.U32.AND UP1, UPT, UR8, URZ, UPT ;  /* 0x000000ff0800728c */ /* 0x000fe2000bf25070 */
[----:B-----5:R-:W-:Y:S01]  /*0480*/  FSETP.NEU.AND P0, PT, R73, RZ, PT ;  /* 0x000000ff4900720b */ /* 0x020fe20003f0d000 */
[----:B------:R-:W-:Y:S02]  /*0490*/  USEL UR4, URZ, 0xffffffff, UP0 ;  /* 0xffffffffff047887 */ /* 0x000fe40008000000 */
[----:B------:R-:W-:-:S10]  /*04a0*/  UISETP.NE.AND.EX UP1, UPT, UR9, URZ, UPT, UP1 ;  /* 0x000000ff0900728c */ /* 0x000fd4000bf25310 */
[----:B------:R-:W-:Y:S01]  /*04b0*/  VOTEU.ANY UP0, P0 ;  /* 0x0000000000ff7886 */ /* 0x000fe20000000100 */
[----:B------:R-:W-:-:S04]  /*04c0*/  @!UP1 USEL UR4, URZ, 0xffffffff, UP0 ;  /* 0xffffffffff049887 */ /* 0x000fc80008000000 */
[----:B------:R-:W-:-:S04]  /*04d0*/  ULOP3.LUT UR4, UR4, 0x1, URZ, 0xc0, !UPT ;  /* 0x0000000104047892 */ /* 0x000fc8000f8ec0ff */
[----:B------:R-:W-:-:S11]  /*04e0*/  UISETP.NE.U32.AND UP3, UPT, UR4, 0x1, UPT ;  /* 0x000000010400788c */ /* 0x000fd6000bf65070 */
.L_x_8:
[----:B-1----:R-:W1:Y:S01]  /*04f0*/  SHFL.IDX PT, R2, R159, RZ, 0x1f ;  /* 0x00001fff9f027589 */ /* 0x002e6200000e0000 */
[----:B------:R-:W-:-:S04]  /*0500*/  UISETP.NE.AND UP0, UPT, UR17, 0x2, UPT ;  /* 0x000000021100788c */ /* 0x000fc8000bf05270 */
[----:B------:R-:W-:Y:S01]  /*0510*/  USEL UR37, URZ, 0x1, UP0 ;  /* 0x00000001ff257887 */ /* 0x000fe20008000000 */
[----:B-1----:R-:W-:-:S13]  /*0520*/  ISETP.NE.AND P0, PT, R2, RZ, PT ;  /* 0x000000ff0200720c */ /* 0x002fda0003f05270 */
[----:B------:R-:W-:Y:S05]  /*0530*/  @P0 BRA `(.L_x_9) ;  /* 0x0000000000680947 */ /* 0x000fea0003800000 */
[----:B------:R-:W1:Y:S01]  /*0540*/  S2UR UR4, SR_CgaCtaId ;  /* 0x00000000000479c3 */ /* 0x000e620000008800 */
[----:B------:R-:W-:Y:S01]  /*0550*/  UMOV UR5, 0x400 ;  /* 0x0000040000057882 */ /* 0x000fe20000000000 */
[----:B------:R-:W-:Y:S01]  /*0560*/  UMOV UR8, 0x1 ;  /* 0x0000000100087882 */ /* 0x000fe20000000000 */
[----:B------:R-:W-:Y:S01]  /*0570*/  UMOV UR6, 0x4 ;  /* 0x0000000400067882 */ /* 0x000fe20000000000 */
[----:B------:R-:W-:-:S04]  /*0580*/  UIADD3 UR8, UPT, UPT, -UR8, 0x100000, URZ ;  /* 0x0010000008087890 */ /* 0x000fc8000fffe1ff */
[----:B------:R-:W-:Y:S02]  /*0590*/  USHF.L.U32 UR9, UR8, 0xb, URZ ;  /* 0x0000000b08097899 */ /* 0x000fe400080006ff */
[----:B------:R-:W-:Y:S02]  /*05a0*/  USHF.L.U32 UR8, UR8, 0x1, URZ ;  /* 0x0000000108087899 */ /* 0x000fe400080006ff */
[----:B------:R-:W-:-:S04]  /*05b0*/  UIADD3 UR6, UPT, UPT, -UR6, 0x100000, URZ ;  /* 0x0010000006067890 */ /* 0x000fc8000fffe1ff */
[----:B------:R-:W-:Y:S02]  /*05c0*/  USHF.L.U32 UR7, UR6, 0xb, URZ ;  /* 0x0000000b06077899 */ /* 0x000fe400080006ff */
[----:B------:R-:W-:Y:S01]  /*05d0*/  USHF.L.U32 UR6, UR6, 0x1, URZ ;  /* 0x0000000106067899 */ /* 0x000fe200080006ff */
[----:B------:R-:W-:Y:S01]  /*05e0*/  ELECT P0, URZ, PT ;  /* 0x0000000000ff782f */ /* 0x000fe20003800000 */
[----:B-1----:R-:W-:Y:S01]  /*05f0*/  ULEA UR4, UR4, UR5, 0x18 ;  /* 0x0000000504047291 */ /* 0x002fe2000f8ec0ff */
[----:B------:R-:W1:Y:S11]  /*0600*/  FENCE.VIEW.ASYNC.S ;  /* 0x00000000000073c6 */ /* 0x000e760000000000 */
[----:B-1----:R1:W3:Y:S01]  /*0610*/  SYNCS.EXCH.64 URZ, [UR4], UR8 ;  /* 0x0000000804ff75b2 */ /* 0x0022e20008000100 */
[----:B------:R1:W4:Y:S01]  /*0620*/  SYNCS.EXCH.64 URZ, [UR4+0x30], UR6 ;  /* 0x0000300604ff75b2 */ /* 0x0003220008000100 */
[----:B------:R1:W1:Y:S01]  /*0630*/  SYNCS.EXCH.64 URZ, [UR4+0x8], UR8 ;  /* 0x0000080804ff75b2 */ /* 0x0002620008000100 */
        /* <DEDUP_REMOVED lines=9> */
[----:B------:R-:W-:Y:S01]  /*06d0*/  NOP ;  /* 0x0000000000007918 */ /* 0x000fe20000000000 */
.L_x_9:
[----:B------:R-:W2:Y:S01]  /*06e0*/  SHFL.IDX PT, R2, R159, RZ, 0x1f ;  /* 0x00001fff9f027589 */ /* 0x000ea200000e0000 */
[----:B------:R-:W-:Y:S01]  /*06f0*/  NOP ;  /* 0x0000000000007918 */ /* 0x000fe20000000000 */
[----:B--2---:R-:W-:-:S13]  /*0700*/  ISETP.NE.AND P0, PT, R2, 0x1, PT ;  /* 0x000000010200780c */ /* 0x004fda0003f05270 */
[----:B------:R-:W-:Y:S05]  /*0710*/  @P0 BRA `(.L_x_10) ;  /* 0x0000000000480947 */ /* 0x000fea0003800000 */
[----:B-1----:R-:W1:Y:S01]  /*0720*/  S2UR UR4, SR_CgaCtaId ;  /* 0x00000000000479c3 */ /* 0x002e620000008800 */
        /* <DEDUP_REMOVED lines=12> */
[----:B-1----:R2:W1:Y:S01]  /*07f0*/  SYNCS.EXCH.64 URZ, [UR4+0x60], UR8 ;  /* 0x0000600804ff75b2 */ /* 0x0024620008000100 */
[----:B------:R2:W1:Y:S01]  /*0800*/  SYNCS.EXCH.64 URZ, [UR4+0x70], UR6 ;  /* 0x0000700604ff75b2 */ /* 0x0004620008000100 */
[----:B------:R2:W1:Y:S01]  /*0810*/  SYNCS.EXCH.64 URZ, [UR4+0x68], UR8 ;  /* 0x0000680804ff75b2 */ /* 0x0004620008000100 */
[----:B------:R2:W1:Y:S02]  /*0820*/  SYNCS.EXCH.64 URZ, [UR4+0x78], UR6 ;  /* 0x0000780604ff75b2 */ /* 0x0004640008000100 */
[----:B--2---:R-:W-:Y:S01]  /*0830*/  NOP ;  /* 0x0000000000007918 */ /* 0x004fe20000000000 */
.L_x_10:
[----:B------:R-:W2:Y:S01]  /*0840*/  SHFL.IDX PT, R2, R159, RZ, 0x1f ;  /* 0x00001fff9f027589 */ /* 0x000ea200000e0000 */
[----:B------:R-:W-:Y:S01]  /*0850*/  NOP ;  /* 0x0000000000007918 */ /* 0x000fe20000000000 */
[----:B--2---:R-:W-:-:S13]  /*0860*/  ISETP.NE.AND P0, PT, R2, 0x3, PT ;  /* 0x000000030200780c */ /* 0x004fda0003f05270 */
[----:B------:R-:W-:Y:S05]  /*0870*/  @P0 BRA `(.L_x_11) ;  /* 0x0000000000300947 */ /* 0x000fea0003800000 */
[----:B-1----:R-:W1:Y:S01]  /*0880*/  S2UR UR6, SR_CgaCtaId ;  /* 0x00000000000679c3 */ /* 0x002e620000008800 */
[----:B------:R-:W-:Y:S01]  /*0890*/  UMOV UR4, 0x400 ;  /* 0x0000040000047882 */ /* 0x000fe20000000000 */
[----:B------:R-:W-:Y:S01]  /*08a0*/  UMOV UR5, 0x20 ;  /* 0x0000002000057882 */ /* 0x000fe20000000000 */
[----:B------:R-:W-:Y:S01]  /*08b0*/  ELECT P0, URZ, PT ;  /* 0x0000000000ff782f */ /* 0x000fe20003800000 */
[----:B-1----:R-:W-:Y:S02]  /*08c0*/  ULEA UR6, UR6, UR4, 0x18 ;  /* 0x0000000406067291 */ /* 0x002fe4000f8ec0ff */
[----:B------:R-:W-:-:S04]  /*08d0*/  UIADD3 UR4, UPT, UPT, -UR5, 0x100000, URZ ;  /* 0x0010000005047890 */ /* 0x000fc8000fffe1ff */
[----:B------:R-:W-:Y:S02]  /*08e0*/  USHF.L.U32 UR5, UR4, 0xb, URZ ;  /* 0x0000000b04057899 */ /* 0x000fe400080006ff */
[----:B------:R-:W-:Y:S01]  /*08f0*/  USHF.L.U32 UR4, UR4, 0x1, URZ ;  /* 0x0000000104047899 */ /* 0x000fe200080006ff */
[----:B------:R-:W1:Y:S11]  /*0900*/  FENCE.VIEW.ASYNC.S ;  /* 0x00000000000073c6 */ /* 0x000e760000000000 */
[----:B-1----:R2:W1:Y:S01]  /*0910*/  SYNCS.EXCH.64 URZ, [UR6+0x80], UR4 ;  /* 0x0000800406ff75b2 */ /* 0x0024620008000100 */
[----:B------:R2:W1:Y:S02]  /*0920*/  SYNCS.EXCH.64 URZ, [UR6+0x88], UR4 ;  /* 0x0000880406ff75b2 */ /* 0x0004640008000100 */
[----:B--2---:R-:W-:Y:S01]  /*0930*/  NOP ;  /* 0x0000000000007918 */ /* 0x004fe20000000000 */
.L_x_11:
[----:B------:R-:W2:Y:S01]  /*0940*/  SHFL.IDX PT, R2, R159, RZ, 0x1f ;  /* 0x00001fff9f027589 */ /* 0x000ea200000e0000 */
[----:B------:R-:W-:Y:S01]  /*0950*/  NOP ;  /* 0x0000000000007918 */ /* 0x000fe20000000000 */
[----:B--2---:R-:W-:-:S13]  /*0960*/  ISETP.NE.AND P0, PT, R2, 0x4, PT ;  /* 0x000000040200780c */ /* 0x004fda0003f05270 */
[----:B------:R-:W-:Y:S05]  /*0970*/  @P0 BRA `(.L_x_12) ;  /* 0x00000000004c0947 */ /* 0x000fea0003800000 */
[----:B-1----:R-:W1:Y:S01]  /*0980*/  S2UR UR6, SR_CgaCtaId ;  /* 0x00000000000679c3 */ /* 0x002e620000008800 */
[----:B------:R-:W-:Y:S01]  /*0990*/  UMOV UR4, 0x3a0 ;  /* 0x000003a000047882 */ /* 0x000fe20000000000 */
[----:B------:R-:W-:Y:S01]  /*09a0*/  UMOV UR5, 0x400 ;  /* 0x0000040000057882 */ /* 0x000fe20000000000 */
[----:B------:R-:W-:Y:S01]  /*09b0*/  USEL UR4, UR4, 0x320, UP3 ;  /* 0x0000032004047887 */ /* 0x000fe20009800000 */
[----:B------:R-:W-:Y:S01]  /*09c0*/  UMOV UR8, 0x1 ;  /* 0x0000000100087882 */ /* 0x000fe20000000000 */
[----:B------:R-:W-:Y:S01]  /*09d0*/  ELECT P0, URZ, PT ;  /* 0x0000000000ff782f */ /* 0x000fe20003800000 */
[----:B------:R-:W-:-:S04]  /*09e0*/  UIADD3 UR8, UPT, UPT, -UR8, 0x100000, URZ ;  /* 0x0010000008087890 */ /* 0x000fc8000fffe1ff */
[----:B------:R-:W-:Y:S02]  /*09f0*/  USHF.L.U32 UR9, UR8, 0xb, URZ ;  /* 0x0000000b08097899 */ /* 0x000fe400080006ff */
[----:B------:R-:W-:Y:S02]  /*0a00*/  USHF.L.U32 UR8, UR8, 0x1, URZ ;  /* 0x0000000108087899 */ /* 0x000fe400080006ff */
[----:B-1----:R-:W-:Y:S02]  /*0a10*/  ULEA UR6, UR6, UR5, 0x18 ;  /* 0x0000000506067291 */ /* 0x002fe4000f8ec0ff */
[----:B------:R-:W-:-:S04]  /*0a20*/  UIADD3 UR4, UPT, UPT, -UR4, 0x100000, URZ ;  /* 0x0010000004047890 */ /* 0x000fc8000fffe1ff */
[----:B------:R-:W-:Y:S02]  /*0a30*/  USHF.L.U32 UR5, UR4, 0xb, URZ ;  /* 0x0000000b04057899 */ /* 0x000fe400080006ff */
[----:B------:R-:W-:Y:S01]  /*0a40*/  USHF.L.U32 UR4, UR4, 0x1, URZ ;  /* 0x0000000104047899 */ /* 0x000fe200080006ff */
[----:B------:R-:W1:Y:S03]  /*0a50*/  FENCE.VIEW.ASYNC.S ;  /* 0x00000000000073c6 */ /* 0x000e660000000000 */
[----:B-1----:R2:W1:Y:S08]  /*0a60*/  SYNCS.EXCH.64 URZ, [UR6+0x90], UR8 ;  /* 0x0000900806ff75b2 */ /* 0x0024700008000100 */
[----:B------:R2:W1:Y:S01]  /*0a70*/  SYNCS.EXCH.64 URZ, [UR6+0xa0], UR4 ;  /* 0x0000a00406ff75b2 */ /* 0x0004620008000100 */
[----:B------:R2:W1:Y:S01]  /*0a80*/  SYNCS.EXCH.64 URZ, [UR6+0x98], UR8 ;  /* 0x0000980806ff75b2 */ /* 0x0004620008000100 */
[----:B------:R2:W1:Y:S02]  /*0a90*/  SYNCS.EXCH.64 URZ, [UR6+0xa8], UR4 ;  /* 0x0000a80406ff75b2 */ /* 0x0004640008000100 */
[----:B--2---:R-:W-:Y:S01]  /*0aa0*/  NOP ;  /* 0x0000000000007918 */ /* 0x004fe20000000000 */
.L_x_12:
        /* <DEDUP_REMOVED lines=20> */
[----:B------:R2:W1:Y:S01]  /*0bf0*/  SYNCS.EXCH.64 URZ, [UR4+0xd8], UR6 ;  /* 0x0000d80604ff75b2 */ /* 0x0004620008000100 */
[----:B------:R2:W1:Y:S01]  /*0c00*/  SYNCS.EXCH.64 URZ, [UR4+0xc0], UR8 ;  /* 0x0000c00804ff75b2 */ /* 0x0004620008000100 */
[----:B------:R2:W1:Y:S01]  /*0c10*/  SYNCS.EXCH.64 URZ, [UR4+0xe0], UR6 ;  /* 0x0000e00604ff75b2 */ /* 0x0004620008000100 */
[----:B------:R2:W1:Y:S01]  /*0c20*/  SYNCS.EXCH.64 URZ, [UR4+0xc8], UR8 ;  /* 0x0000c80804ff75b2 */ /* 0x0004620008000100 */
[----:B------:R2:W1:Y:S02]  /*0c30*/  SYNCS.EXCH.64 URZ, [UR4+0xe8], UR6 ;  /* 0x0000e80604ff75b2 */ /* 0x0004640008000100 */
[----:B--2---:R-:W-:Y:S01]  /*0c40*/  NOP ;  /* 0x0000000000007918 */ /* 0x004fe20000000000 */
.L_x_13:
[----:B------:R-:W2:Y:S01]  /*0c50*/  SHFL.IDX PT, R2, R159, RZ, 0x1f ;  /* 0x00001fff9f027589 */ /* 0x000ea200000e0000 */
[----:B------:R-:W1:Y:S01]  /*0c60*/  S2UR UR45, SR_CgaCtaId ;  /* 0x00000000002d79c3 */ /* 0x000e620000008800 */
[----:B------:R-:W-:Y:S01]  /*0c70*/  NOP ;  /* 0x0000000000007918 */ /* 0x000fe20000000000 */
[----:B--2---:R-:W-:-:S13]  /*0c80*/  ISETP.NE.AND P0, PT, R2, 0x3, PT ;  /* 0x000000030200780c */ /* 0x004fda0003f05270 */
[----:B-1----:R-:W-:Y:S05]  /*0c90*/  @P0 BRA `(.L_x_14) ;  /* 0x0000000000340947 */ /* 0x002fea0003800000 */
[----:B------:R-:W-:Y:S01]  /*0ca0*/  UMOV UR4, 0x400 ;  /* 0x0000040000047882 */ /* 0x000fe20000000000 */
[----:B------:R-:W-:Y:S01]  /*0cb0*/  UMOV UR6, 0x20 ;  /* 0x0000002000067882 */ /* 0x000fe20000000000 */
[----:B------:R-:W-:Y:S02]  /*0cc0*/  ULEA UR4, UR45, UR4, 0x18 ;  /* 0x000000042d047291 */ /* 0x000fe4000f8ec0ff */
[----:B------:R-:W-:-:S04]  /*0cd0*/  UIADD3 UR6, UPT, UPT, -UR6, 0x100000, URZ ;  /* 0x0010000006067890 */ /* 0x000fc8000fffe1ff */
[----:B------:R-:W-:Y:S02]  /*0ce0*/  USHF.L.U32 UR7, UR6, 0xb, URZ ;  /* 0x0000000b06077899 */ /* 0x000fe400080006ff */
[----:B------:R-:W-:Y:S01]  /*0cf0*/  USHF.L.U32 UR6, UR6, 0x1, URZ ;  /* 0x0000000106067899 */ /* 0x000fe200080006ff */
[----:B------:R-:W-:Y:S01]  /*0d00*/  ELECT P0, URZ, PT ;  /* 0x0000000000ff782f */ /* 0x000fe20003800000 */
[----:B------:R-:W1:Y:S10]  /*0d10*/  FENCE.VIEW.ASYNC.S ;  /* 0x00000000000073c6 */ /* 0x000e740000000000 */
[----:B-1----:R1:W2:Y:S01]  /*0d20*/  SYNCS.EXCH.64 URZ, [UR4+0xf0], UR6 ;  /* 0x0000f00604ff75b2 */ /* 0x0022a20008000100 */
[----:B------:R1:W1:Y:S01]  /*0d30*/  SYNCS.EXCH.64 URZ, [UR4+0x100], UR6 ;  /* 0x0001000604ff75b2 */ /* 0x0002620008000100 */
[----:B------:R1:W1:Y:S01]  /*0d40*/  SYNCS.EXCH.64 URZ, [UR4+0xf8], UR6 ;  /* 0x0000f80604ff75b2 */ /* 0x0002620008000100 */
[----:B------:R1:W1:Y:S01]  /*0d50*/  SYNCS.EXCH.64 URZ, [UR4+0x108], UR6 ;  /* 0x0001080604ff75b2 */ /* 0x0002620008000100 */
[----:B------:R-:W-:Y:S01]  /*0d60*/  NOP ;  /* 0x0000000000007918 */ /* 0x000fe20000000000 */
.L_x_14:
[----:B-1----:R-:W1:Y:S01]  /*0d70*/  LDCU UR4, c[0x0][0x36c] ;  /* 0x00006d80ff0477ac */ /* 0x002e620008000800 */
[----:B------:R-:W-:Y:S01]  /*0d80*/  ISETP.NE.OR P3, PT, R0, 0x2, !P3 ;  /* 0x000000020000780c */ /* 0x000fe20005f65670 */
[----:B------:R-:W-:Y:S01]  /*0d90*/  NOP ;  /* 0x0000000000007918 */ /* 0x000fe20000000000 */
[----:B------:R-:W-:Y:S01]  /*0da0*/  LOP3.LUT R0, R170, 0x1f, RZ, 0xc0, !PT ;  /* 0x0000001faa007812 */ /* 0x000fe200078ec0ff */
[----:B------:R-:W-:Y:S02]  /*0db0*/  UISETP.NE.AND UP4, UPT, UR17, URZ, UPT ;  /* 0x000000ff1100728c */ /* 0x000fe4000bf85270 */
[----:B-1----:R-:W-:-:S09]  /*0dc0*/  UISETP.EQ.U32.AND UP5, UPT, UR4, 0x1, UPT ;  /* 0x000000010400788c */ /* 0x002fd2000bfa2070 */
[----:B------:R-:W-:Y:S05]  /*0dd0*/  BRA.U !UP5, `(.L_x_15) ;  /* 0x000000010d087547 */ /* 0x000fea000b800000 */
[----:B--234-:R-:W-:Y:S01]  /*0de0*/  UCGABAR_ARV ;  /* 0x00000000000079c7 */ /* 0x01cfe20008000000 */
[----:B------:R-:W-:Y:S05]  /*0df0*/  BRA `(.L_x_16) ;  /* 0x0000000000047947 */ /* 0x000fea0003800000 */
.L_x_15:
[----:B--234-:R-:W-:Y:S01]  /*0e00*/  NOP ;  /* 0x0000000000007918 */ /* 0x01cfe20000000000 */
.L_x_16:
[----:B------:R-:W1:Y:S01]  /*0e10*/  S2UR UR7, SR_CTAID.X ;  /* 0x00000000000779c3 */ /* 0x000e620000002500 */
[----:B------:R-:W-:-:S05]  /*0e20*/  CS2R.32 R160, SR_CgaSize ;  /* 0x0000000000a07805 */ /* 0x000fca0000008a00 */
[----:B------:R-:W-:-:S05]  /*0e30*/  IMAD R160, R160, -0xa0, RZ ;  /* 0xffffff60a0a07824 */ /* 0x000fca00078e02ff */
[----:B------:R-:W-:-:S14]  /*0e40*/  R2UR UR5, R160 ;  /* 0x00000000a00572ca */ /* 0x000fdc00000e0000 */
[----:B------:R-:W2:Y:S01]  /*0e50*/  LDCU UR5, c[0x0][UR5+0x2b0] ;  /* 0x00005600050577ac */ /* 0x000ea20008000800 */
[----:B------:R-:W-:-:S05]  /*0e60*/  CS2R.32 R160, SR_CgaSize ;  /* 0x0000000000a07805 */ /* 0x000fca0000008a00 */
[----:B------:R-:W-:-:S05]  /*0e70*/  IMAD R160, R160, -0xa0, RZ ;  /* 0xffffff60a0a07824 */ /* 0x000fca00078e02ff */
[----:B------:R-:W-:-:S14]  /*0e80*/  R2UR UR4, R160 ;  /* 0x00000000a00472ca */ /* 0x000fdc00000e0000 */
[----:B------:R-:W3:Y:S01]  /*0e90*/  LDCU UR4, c[0x0][UR4+0x2b4] ;  /* 0x00005680040477ac */ /* 0x000ee20008000800 */
[----:B------:R-:W4:Y:S01]  /*0ea0*/  S2UR UR8, SR_CTAID.Y ;  /* 0x00000000000879c3 */ /* 0x000f220000002600 */
[----:B------:R-:W-:-:S05]  /*0eb0*/  CS2R.32 R160, SR_CgaSize ;  /* 0x0000000000a07805 */ /* 0x000fca0000008a00 */
[----:B------:R-:W-:-:S05]  /*0ec0*/  IMAD R160, R160, -0xa0, RZ ;  /* 0xffffff60a0a07824 */ /* 0x000fca00078e02ff */
[----:B------:R-:W-:-:S14]  /*0ed0*/  R2UR UR9, R160 ;  /* 0x00000000a00972ca */ /* 0x000fdc00000e0000 */
[----:B------:R-:W3:Y:S01]  /*0ee0*/  LDCU UR9, c[0x0][UR9+0x2a0] ;  /* 0x00005400090977ac */ /* 0x000ee20008000800 */
[----:B------:R-:W3:Y:S01]  /*0ef0*/  LDCU UR21, c[0x0][0xb24] ;  /* 0x00016480ff1577ac */ /* 0x000ee20008000800 */
[----:B------:R-:W1:Y:S01]  /*0f00*/  S2UR UR36, SR_CTAID.Z ;  /* 0x00000000002479c3 */ /* 0x000e620000002700 */
[----:B------:R-:W-:-:S05]  /*0f10*/  CS2R.32 R160, SR_CgaSize ;  /* 0x0000000000a07805 */ /* 0x000fca0000008a00 */
[----:B------:R-:W-:-:S05]  /*0f20*/  IMAD R160, R160, -0xa0, RZ ;  /* 0xffffff60a0a07824 */ /* 0x000fca00078e02ff */
[----:B------:R-:W-:-:S14]  /*0f30*/  R2UR UR63, R160 ;  /* 0x00000000a03f72ca */ /* 0x000fdc00000e0000 */
[----:B------:R-:W3:Y:S01]  /*0f40*/  LDCU UR63, c[0x0][UR63+0x2a4] ;  /* 0x000054803f3f77ac */ /* 0x000ee20008000800 */
[----:B------:R-:W3:Y:S01]  /*0f50*/  LDCU UR42, c[0x0][0xb24] ;  /* 0x00016480ff2a77ac */ /* 0x000ee20008000800 */
[----:B-1----:R-:W-:Y:S01]  /*0f60*/  I2FP.F32.U32 R3, UR7 ;  /* 0x0000000700037c45 */ /* 0x002fe20008201000 */
[----:B------:R-:W1:Y:S04]  /*0f70*/  LDCU UR28, c[0x0][0xb30] ;  /* 0x00016600ff1c77ac */ /* 0x000e680008000800 */
[----:B--2---:R-:W-:Y:S01]  /*0f80*/  FMUL R3, R3, UR5 ;  /* 0x0000000503037c20 */ /* 0x004fe20008400000 */
[----:B------:R-:W-:Y:S01]  /*0f90*/  USHF.L.U32 UR26, UR45, 0xc, URZ ;  /* 0x0000000c2d1a7899 */ /* 0x000fe200080006ff */
[----:B----4-:R-:W-:Y:S01]  /*0fa0*/  I2FP.F32.U32 R2, UR8 ;  /* 0x0000000800027c45 */ /* 0x010fe20008201000 */
[----:B---3--:R-:W-:-:S03]  /*0fb0*/  UISETP.GE.AND UP2, UPT, UR21, 0x1, UPT ;  /* 0x000000011500788c */ /* 0x008fc6000bf46270 */
[----:B------:R-:W2:Y:S01]  /*0fc0*/  F2I.U32.TRUNC.NTZ R3, R3 ;  /* 0x0000000300037305 */ /* 0x000ea2000020f000 */
[----:B------:R-:W-:Y:S01]  /*0fd0*/  UMOV UR16, UR7 ;  /* 0x0000000700107c82 */ /* 0x000fe20008000000 */
[----:B------:R-:W-:Y:S01]  /*0fe0*/  FMUL R2, R2, UR4 ;  /* 0x0000000402027c20 */ /* 0x000fe20008400000 */
[----:B------:R-:W-:-:S05]  /*0ff0*/  UMOV UR20, UR8 ;  /* 0x0000000800147c82 */ /* 0x000fca0008000000 */
[----:B------:R-:W3:Y:S01]  /*1000*/  F2I.U32.TRUNC.NTZ R2, R2 ;  /* 0x0000000200027305 */ /* 0x000ee2000020f000 */
[----:B--2---:R-:W-:Y:S02]  /*1010*/  R2UR UR4, R3 ;  /* 0x00000000030472ca */ /* 0x004fe400000e0000 */
[----:B---3--:R-:W-:Y:S02]  /*1020*/  R2UR UR6, R2 ;  /* 0x00000000020672ca */ /* 0x008fe400000e0000 */
[----:B------:R-:W-:-:S09]  /*1030*/  PRMT R2, RZ, 0x7610, R2 ;  /* 0x00007610ff027816 */ /* 0x000fd20000000002 */
[----:B------:R-:W-:-:S04]  /*1040*/  UIADD3 UR5, UPT, UPT, -UR4, URZ, URZ ;  /* 0x000000ff04057290 */ /* 0x000fc8000fffe1ff */
[----:B------:R-:W-:Y:S02]  /*1050*/  UIMAD UR5, UR9, UR5, UR7 ;  /* 0x00000005090572a4 */ /* 0x000fe4000f8e0207 */
[----:B------:R-:W-:-:S04]  /*1060*/  UIADD3 UR4, UPT, UPT, -UR6, URZ, URZ ;  /* 0x000000ff06047290 */ /* 0x000fc8000fffe1ff */
[----:B------:R-:W-:Y:S01]  /*1070*/  IMAD.U32 R160, RZ, RZ, UR5 ;  /* 0x00000005ffa07e24 */ /* 0x000fe2000f8e00ff */
[----:B------:R-:W-:Y:S01]  /*1080*/  UIMAD UR63, UR63, UR4, UR8 ;  /* 0x000000043f3f72a4 */ /* 0x000fe2000f8e0208 */
[----:B-1----:R-:W-:Y:S11]  /*1090*/  BRA.U UP4, `(.L_x_17) ;  /* 0x0000000104447547 */ /* 0x002ff6000b800000 */
[----:B------:R-:W-:Y:S01]  /*10a0*/  R2UR UR6, R160 ;  /* 0x00000000a00672ca */ /* 0x000fe200000e0000 */
[----:B------:R-:W-:Y:S02]  /*10b0*/  UISETP.NE.AND UP0, UPT, UR63, URZ, UPT ;  /* 0x000000ff3f00728c */ /* 0x000fe4000bf05270 */
[----:B------:R-:W-:-:S04]  /*10c0*/  UISETP.NE.AND UP1, UPT, UR63, 0x1, UPT ;  /* 0x000000013f00788c */ /* 0x000fc8000bf25270 */
[----:B------:R-:W-:Y:S02]  /*10d0*/  USEL UR5, URZ, 0x2, UP1 ;  /* 0x00000002ff057887 */ /* 0x000fe40008800000 */
[----:B------:R-:W-:-:S04]  /*10e0*/  UISETP.NE.AND UP1, UPT, UR63, 0x3, UPT ;  /* 0x000000033f00788c */ /* 0x000fc8000bf25270 */
[----:B------:R-:W-:-:S04]  /*10f0*/  UISETP.EQ.OR UP0, UPT, UR6, URZ, !UP0 ;  /* 0x000000ff0600728c */ /* 0x000fc8000c702670 */
[----:B------:R-:W-:Y:S02]  /*1100*/  USEL UR8, URZ, 0x1, !UP0 ;  /* 0x00000001ff087887 */ /* 0x000fe4000c000000 */
[----:B------:R-:W-:-:S04]  /*1110*/  UISETP.NE.AND UP0, UPT, UR63, 0x2, UPT ;  /* 0x000000023f00788c */ /* 0x000fc8000bf05270 */
[----:B------:R-:W-:Y:S02]  /*1120*/  USEL UR4, URZ, 0x4, UP0 ;  /* 0x00000004ff047887 */ /* 0x000fe40008000000 */
[----:B------:R-:W-:Y:S02]  /*1130*/  UISETP.NE.AND UP0, UPT, UR6, URZ, UPT ;  /* 0x000000ff0600728c */ /* 0x000fe4000bf05270 */
[----:B------:R-:W-:Y:S02]  /*1140*/  USEL UR6, URZ, 0x8, UP1 ;  /* 0x00000008ff067887 */ /* 0x000fe40008800000 */
[----:B------:R-:W-:Y:S02]  /*1150*/  USEL UR7, UR5, 0x2, UP0 ;  /* 0x0000000205077887 */ /* 0x000fe40008000000 */
[----:B------:R-:W-:Y:S02]  /*1160*/  USEL UR4, UR4, 0x4, UP0 ;  /* 0x0000000404047887 */ /* 0x000fe40008000000 */
[----:B------:R-:W-:-:S02]  /*1170*/  USEL UR5, UR6, 0x8, UP0 ;  /* 0x0000000806057887 */ /* 0x000fc40008000000 */
[----:B------:R-:W-:-:S04]  /*1180*/  UIADD3 UR4, UPT, UPT, UR4, UR7, UR8 ;  /* 0x0000000704047290 */ /* 0x000fc8000fffe008 */
[----:B------:R-:W-:-:S06]  /*1190*/  UIADD3 UR4, UPT, UPT, UR4, UR5, URZ ;  /* 0x0000000504047290 */ /* 0x000fcc000fffe0ff */
[----:B------:R-:W-:Y:S02]  /*11a0*/  MOV R2, UR4 ;  /* 0x0000000400027c02 */ /* 0x000fe40008000f00 */
.L_x_17:
[----:B------:R-:W-:Y:S05]  /*11b0*/  BRA.U !UP2, `(.L_x_18) ;  /* 0x000000010ad47547 */ /* 0x000fea000b800000 */
[----:B------:R-:W1:Y:S01]  /*11c0*/  LDCU.128 UR12, c[0x0][0xb10] ;  /* 0x00016200ff0c77ac */ /* 0x000e620008000c00 */
[----:B------:R-:W2:Y:S01]  /*11d0*/  LDCU UR6, c[0x0][0x370] ;  /* 0x00006e00ff0677ac */ /* 0x000ea20008000800 */
[----:B------:R-:W3:Y:S01]  /*11e0*/  LDCU UR5, c[0x0][0x374] ;  /* 0x00006e80ff0577ac */ /* 0x000ee20008000800 */
[----:B------:R-:W4:Y:S01]  /*11f0*/  LDCU UR27, c[0x0][0xb0c] ;  /* 0x00016180ff1b77ac */ /* 0x000f220008000800 */
[----:B------:R-:W4:Y:S01]  /*1200*/  LDCU UR4, c[0x0][0xb20] ;  /* 0x00016400ff0477ac */ /* 0x000f220008000800 */
[----:B------:R-:W4:Y:S01]  /*1210*/  LDCU.64 UR8, c[0x0][0xb28] ;  /* 0x00016500ff0877ac */ /* 0x000f220008000a00 */
[----:B-1----:R-:W-:Y:S02]  /*1220*/  UISETP.NE.AND UP0, UPT, UR14, 0x1, UPT ;  /* 0x000000010e00788c */ /* 0x002fe4000bf05270 */
[----:B---3--:R-:W-:Y:S02]  /*1230*/  UIMAD.WIDE.U32 UR10, UR5, UR15, URZ ;  /* 0x0000000f050a72a5 */ /* 0x008fe4000f8e00ff */
[----:B--2---:R-:W-:-:S02]  /*1240*/  UIMAD.WIDE.U32 UR22, UR6, UR12, URZ ;  /* 0x0000000c061672a5 */ /* 0x004fc4000f8e00ff */
[----:B----4-:R-:W-:Y:S02]  /*1250*/  UISETP.NE.AND UP1, UPT, UR27, 0x1, UPT ;  /* 0x000000011b00788c */ /* 0x010fe4000bf25270 */
[----:B------:R-:W-:Y:S01]  /*1260*/  UISETP.NE.AND UP2, UPT, UR21, 0x1, UPT ;  /* 0x000000011500788c */ /* 0x000fe2000bf45270 */
[----:B------:R-:W-:Y:S02]  /*1270*/  UMOV UR10, UR11 ;  /* 0x0000000b000a7c82 */ /* 0x000fe40008000000 */
[----:B------:R-:W-:Y:S01]  /*1280*/  UMOV UR22, UR23 ;  /* 0x0000001700167c82 */ /* 0x000fe20008000000 */
[----:B------:R-:W-:Y:S02]  /*1290*/  @UP0 USHF.R.U32.HI UR5, URZ, UR4, UR10 ;  /* 0x00000004ff050299 */ /* 0x000fe4000801160a */
[----:B------:R-:W-:Y:S02]  /*12a0*/  UIMAD.WIDE.U32 UR24, UR20, UR15, URZ ;  /* 0x0000000f141872a5 */ /* 0x000fe4000f8e00ff */
[----:B------:R-:W-:-:S02]  /*12b0*/  UIMAD.WIDE.U32 UR10, UR5, UR8, URZ ;  /* 0x00000008050a72a5 */ /* 0x000fc4000f8e00ff */
[----:B------:R-:W-:Y:S02]  /*12c0*/  @UP1 USHF.R.U32.HI UR6, URZ, UR13, UR22 ;  /* 0x0000000dff061299 */ /* 0x000fe40008011616 */
[----:B------:R-:W-:Y:S02]  /*12d0*/  UIMAD.WIDE.U32 UR18, UR16, UR12, URZ ;  /* 0x0000000c101272a5 */ /* 0x000fe4000f8e00ff */
[----:B------:R-:W-:Y:S01]  /*12e0*/  UIMAD.WIDE.U32 UR22, UR6, UR8, URZ ;  /* 0x00000008061672a5 */ /* 0x000fe2000f8e00ff */
[----:B------:R-:W-:Y:S01]  /*12f0*/  UMOV UR24, UR25 ;  /* 0x0000001900187c82 */ /* 0x000fe20008000000 */
[----:B------:R-:W-:Y:S01]  /*1300*/  UMOV UR10, UR11 ;  /* 0x0000000b000a7c82 */ /* 0x000fe20008000000 */
[----:B------:R-:W-:Y:S02]  /*1310*/  USHF.R.U32.HI UR24, URZ, UR4, UR24 ;  /* 0x00000004ff187299 */ /* 0x000fe40008011618 */
[----:B------:R-:W-:Y:S02]  /*1320*/  @UP2 USHF.R.U32.HI UR5, URZ, UR9, UR10 ;  /* 0x00000009ff052299 */ /* 0x000fe4000801160a */
[----:B------:R-:W-:Y:S01]  /*1330*/  UMOV UR7, UR23 ;  /* 0x0000001700077c82 */ /* 0x000fe20008000000 */
[----:B------:R-:W-:Y:S01]  /*1340*/  UMOV UR18, UR19 ;  /* 0x0000001300127c82 */ /* 0x000fe20008000000 */
[----:B------:R-:W-:-:S02]  /*1350*/  @UP2 USHF.R.U32.HI UR6, URZ, UR9, UR7 ;  /* 0x00000009ff062299 */ /* 0x000fc40008011607 */
[----:B------:R-:W-:Y:S02]  /*1360*/  USHF.R.U32.HI UR13, URZ, UR13, UR18 ;  /* 0x0000000dff0d7299 */ /* 0x000fe40008011612 */
[----:B------:R-:W-:Y:S02]  /*1370*/  USEL UR4, UR20, UR24, !UP0 ;  /* 0x0000001814047287 */ /* 0x000fe4000c000000 */
[----:B------:R-:W-:Y:S02]  /*1380*/  UIMAD UR7, UR5, UR21, URZ ;  /* 0x00000015050772a4 */ /* 0x000fe4000f8e02ff */
[----:B------:R-:W-:Y:S02]  /*1390*/  USEL UR5, UR16, UR13, !UP1 ;  /* 0x0000000d10057287 */ /* 0x000fe4000c800000 */
[----:B------:R-:W-:Y:S02]  /*13a0*/  UIMAD UR12, UR6, UR21, URZ ;  /* 0x00000015060c72a4 */ /* 0x000fe4000f8e02ff */
[----:B------:R-:W-:-:S02]  /*13b0*/  UISETP.GE.AND UP0, UPT, UR4, UR7, UPT ;  /* 0x000000070400728c */ /* 0x000fc4000bf06270 */
[----:B------:R-:W-:Y:S02]  /*13c0*/  UIMAD.WIDE.U32 UR10, UR4, UR8, URZ ;  /* 0x00000008040a72a5 */ /* 0x000fe4000f8e00ff */
[----:B------:R-:W-:Y:S02]  /*13d0*/  UISETP.GE.OR UP0, UPT, UR5, UR12, UP0 ;  /* 0x0000000c0500728c */ /* 0x000fe40008706670 */
[----:B------:R-:W-:Y:S02]  /*13e0*/  UIMAD.WIDE.U32 UR12, UR5, UR8, URZ ;  /* 0x00000008050c72a5 */ /* 0x000fe4000f8e00ff */
[----:B------:R-:W-:Y:S01]  /*13f0*/  UIADD3 UR10, UPT, UPT, -UR4, URZ, URZ ;  /* 0x000000ff040a7290 */ /* 0x000fe2000fffe1ff */
[----:B------:R-:W-:Y:S01]  /*1400*/  UMOV UR8, UR11 ;  /* 0x0000000b00087c82 */ /* 0x000fe20008000000 */
[----:B------:R-:W-:Y:S02]  /*1410*/  UIADD3 UR11, UPT, UPT, -UR5, URZ, URZ ;  /* 0x000000ff050b7290 */ /* 0x000fe4000fffe1ff */
[----:B------:R-:W-:-:S03]  /*1420*/  USHF.R.U32.HI UR8, URZ, UR9, UR8 ;  /* 0x00000009ff087299 */ /* 0x000fc60008011608 */
[----:B------:R-:W-:Y:S01]  /*1430*/  @!UP0 UMOV UR7, UR13 ;  /* 0x0000000d00078c82 */ /* 0x000fe20008000000 */
[----:B------:R-:W-:Y:S02]  /*1440*/  UIMAD UR20, UR14, UR10, UR20 ;  /* 0x0000000a0e1472a4 */ /* 0x000fe4000f8e0214 */
[----:B------:R-:W-:Y:S02]  /*1450*/  USEL UR8, UR4, UR8, !UP2 ;  /* 0x0000000804087287 */ /* 0x000fe4000d000000 */
[----:B------:R-:W-:Y:S02]  /*1460*/  @!UP0 USHF.R.U32.HI UR7, URZ, UR9, UR7 ;  /* 0x00000009ff078299 */ /* 0x000fe40008011607 */
[----:B------:R-:W-:Y:S02]  /*1470*/  UIADD3 UR9, UPT, UPT, -UR8, URZ, URZ ;  /* 0x000000ff08097290 */ /* 0x000fe4000fffe1ff */
[----:B------:R-:W-:Y:S02]  /*1480*/  @!UP0 USEL UR7, UR5, UR7, !UP2 ;  /* 0x0000000705078287 */ /* 0x000fe4000d000000 */
[----:B------:R-:W-:-:S02]  /*1490*/  UIMAD UR9, UR21, UR9, UR4 ;  /* 0x00000009150972a4 */ /* 0x000fc4000f8e0204 */
[----:B------:R-:W-:Y:S02]  /*14a0*/  @!UP0 UIADD3 UR8, UPT, UPT, UR8, -UR7, URZ ;  /* 0x8000000708088290 */ /* 0x000fe4000fffe0ff */
[----:B------:R-:W-:Y:S02]  /*14b0*/  @!UP0 UIMAD UR6, UR9, UR6, UR7 ;  /* 0x00000006090682a4 */ /* 0x000fe4000f8e0207 */
[----:B------:R-:W-:Y:S02]  /*14c0*/  @!UP0 UIMAD UR4, UR8, UR21, UR5 ;  /* 0x00000015080482a4 */ /* 0x000fe4000f8e0205 */
[----:B------:R-:W-:Y:S02]  /*14d0*/  UIMAD UR16, UR27, UR11, UR16 ;  /* 0x0000000b1b1072a4 */ /* 0x000fe4000f8e0210 */
[----:B------:R-:W-:Y:S01]  /*14e0*/  UIMAD UR20, UR4, UR14, UR20 ;  /* 0x0000000e041472a4 */ /* 0x000fe2000f8e0214 */
[----:B------:R-:W-:Y:S02]  /*14f0*/  @!UP0 UMOV UR5, UR6 ;  /* 0x0000000600058c82 */ /* 0x000fe40008000000 */
[----:B------:R-:W-:-:S12]  /*1500*/  UIMAD UR16, UR5, UR27, UR16 ;  /* 0x0000001b051072a4 */ /* 0x000fd8000f8e0210 */
.L_x_18:
[----:B------:R-:W-:Y:S02]  /*1510*/  UISETP.NE.AND UP1, UPT, UR28, 0x1, UPT ;  /* 0x000000011c00788c */ /* 0x000fe4000bf25270 */
[----:B------:R-:W-:Y:S02]  /*1520*/  UISETP.NE.AND UP0, UPT, UR17, 0x2, UPT ;  /* 0x000000021100788c */ /* 0x000fe4000bf05270 */
[----:B------:R-:W-:-:S05]  /*1530*/  ULOP3.LUT UR21, UR26, 0x3000, URZ, 0xc0, !UPT ;  /* 0x000030001a157892 */ /* 0x000fca000f8ec0ff */
[----:B------:R-:W-:Y:S07]  /*1540*/  BRA.U UP1, `(.L_x_19) ;  /* 0x0000000101447547 */ /* 0x000fee000b800000 */
[----:B------:R-:W1:Y:S01]  /*1550*/  LDCU.128 UR8, c[0x0][0xb10] ;  /* 0x00016200ff0877ac */ /* 0x000e620008000c00 */
[----:B------:R-:W2:Y:S01]  /*1560*/  LDCU UR12, c[0x0][0xb0c] ;  /* 0x00016180ff0c77ac */ /* 0x000ea20008000800 */
[----:B------:R-:W3:Y:S01]  /*1570*/  LDCU UR13, c[0x0][0xb20] ;  /* 0x00016400ff0d77ac */ /* 0x000ee20008000800 */
[----:B-1----:R-:W-:Y:S02]  /*1580*/  UIMAD.WIDE.U32 UR6, UR16, UR8, URZ ;  /* 0x00000008100672a5 */ /* 0x002fe4000f8e00ff */
[----:B------:R-:W-:Y:S02]  /*1590*/  UIMAD.WIDE.U32 UR4, UR20, UR11, URZ ;  /* 0x0000000b140472a5 */ /* 0x000fe4000f8e00ff */
[----:B--2---:R-:W-:Y:S02]  /*15a0*/  UISETP.NE.AND UP2, UPT, UR12, 0x1, UPT ;  /* 0x000000010c00788c */ /* 0x004fe4000bf45270 */
[----:B------:R-:W-:Y:S01]  /*15b0*/  UISETP.NE.AND UP1, UPT, UR10, 0x1, UPT ;  /* 0x000000010a00788c */ /* 0x000fe2000bf25270 */
[----:B------:R-:W-:-:S02]  /*15c0*/  UMOV UR6, UR7 ;  /* 0x0000000700067c82 */ /* 0x000fc40008000000 */
[----:B------:R-:W-:Y:S01]  /*15d0*/  UMOV UR4, UR5 ;  /* 0x0000000500047c82 */ /* 0x000fe20008000000 */
[----:B------:R-:W-:Y:S02]  /*15e0*/  USHF.R.U32.HI UR6, URZ, UR9, UR6 ;  /* 0x00000009ff067299 */ /* 0x000fe40008011606 */
[----:B---3--:R-:W-:Y:S02]  /*15f0*/  USHF.R.U32.HI UR4, URZ, UR13, UR4 ;  /* 0x0000000dff047299 */ /* 0x008fe40008011604 */
[----:B------:R-:W-:Y:S02]  /*1600*/  USEL UR5, UR16, UR6, !UP2 ;  /* 0x0000000610057287 */ /* 0x000fe4000d000000 */
[----:B------:R-:W-:-:S04]  /*1610*/  USEL UR4, UR20, UR4, !UP1 ;  /* 0x0000000414047287 */ /* 0x000fc8000c800000 */
[----:B------:R-:W-:Y:S02]  /*1620*/  UIADD3 UR6, UPT, UPT, UR5, -UR4, URZ ;  /* 0x8000000405067290 */ /* 0x000fe4000fffe0ff */
[----:B------:R-:W-:Y:S02]  /*1630*/  UIADD3 UR4, UPT, UPT, -UR5, UR4, URZ ;  /* 0x0000000405047290 */ /* 0x000fe4000fffe1ff */
[----:B------:R-:W-:Y:S02]  /*1640*/  UIMAD UR20, UR6, UR10, UR20 ;  /* 0x0000000a061472a4 */ /* 0x000fe4000f8e0214 */
[----:B------:R-:W-:-:S12]  /*1650*/  UIMAD UR16, UR4, UR12, UR16 ;  /* 0x0000000c041072a4 */ /* 0x000fd8000f8e0210 */
.L_x_19:
[----:B------:R-:W-:Y:S05]  /*1660*/  BRA.U !UP5, `(.L_x_20) ;  /* 0x000000010d0c7547 */ /* 0x000fea000b800000 */
[----:B------:R-:W-:Y:S01]  /*1670*/  UCGABAR_WAIT ;  /* 0x0000000000007dc7 */ /* 0x000fe20008000000 */
[----:B------:R-:W-:Y:S01]  /*1680*/  CCTL.IVALL ;  /* 0x00000000ff00798f */ /* 0x000fe20002000000 */
[----:B------:R-:W-:Y:S05]  /*1690*/  BRA `(.L_x_21) ;  /* 0x0000000000047947 */ /* 0x000fea0003800000 */
.L_x_20:
[----:B------:R-:W-:Y:S06]  /*16a0*/  BAR.SYNC.DEFER_BLOCKING 0x0 ;  /* 0x0000000000007b1d */ /* 0x000fec0000010000 */
.L_x_21:
[----:B------:R-:W-:Y:S05]  /*16b0*/  BRA.U UP0, `(.L_x_22) ;  /* 0x0000001500087547 */ /* 0x000fea000b800000 */
[----:B------:R-:W1:Y:S01]  /*16c0*/  LDCU UR6, c[0x0][0x38c] ;  /* 0x00007180ff0677ac */ /* 0x000e620008000800 */
[----:B------:R-:W-:Y:S01]  /*16d0*/  PLOP3.LUT P1, PT, PT, PT, UP3, 0x80, 0x8 ;  /* 0x000000000008781c */ /* 0x000fe20003f2f038 */
[----:B------:R-:W-:Y:S01]  /*16e0*/  IMAD.MOV.U32 R12, RZ, RZ, 0x1 ;  /* 0x00000001ff0c7424 */ /* 0x000fe200078e00ff */
[----:B------:R-:W-:Y:S01]  /*16f0*/  ISETP.EQ.OR P2, PT, R0, RZ, P3 ;  /* 0x000000ff0000720c */ /* 0x000fe20001f42670 */
[----:B------:R-:W-:Y:S01]  /*1700*/  UISETP.NE.AND UP1, UPT, UR17, URZ, UPT ;  /* 0x000000ff1100728c */ /* 0x000fe2000bf25270 */
[----:B------:R-:W-:Y:S02]  /*1710*/  PLOP3.LUT P1, PT, P1, PT, PT, 0x8, 0x80 ;  /* 0x000000000080781c */ /* 0x000fe40000f2e170 */
[----:B------:R-:W-:Y:S01]  /*1720*/  CS2R R10, SRZ ;  /* 0x00000000000a7805 */ /* 0x000fe2000001ff00 */
[----:B------:R-:W-:Y:S01]  /*1730*/  IMAD.MOV.U32 R9, RZ, RZ, RZ ;  /* 0x000000ffff097224 */ /* 0x000fe200078e00ff */
[----:B------:R-:W2:Y:S01]  /*1740*/  LDCU UR39, c[0x0][0x370] ;  /* 0x00006e00ff2777ac */ /* 0x000ea20008000800 */
[----:B------:R-:W-:Y:S01]  /*1750*/  IMAD.MOV.U32 R8, RZ, RZ, 0x1 ;  /* 0x00000001ff087424 */ /* 0x000fe200078e00ff */
[----:B------:R-:W3:Y:S01]  /*1760*/  LDCU.64 UR28, c[0x0][0x348] ;  /* 0x00006900ff1c77ac */ /* 0x000ee20008000a00 */
[----:B------:R-:W-:-:S02]  /*1770*/  USHF.R.U32.HI UR44, URZ, 0x7, UR21 ;  /* 0x00000007ff2c7899 */ /* 0x000fc40008011615 */
[----:B-1----:R-:W-:Y:S02]  /*1780*/  UIADD3 UR5, UPT, UPT, UR6, 0x7f, URZ ;  /* 0x0000007f06057890 */ /* 0x002fe4000fffe0ff */
[----:B------:R-:W-:Y:S02]  /*1790*/  UIADD3 UR46, UPT, UPT, UR6, 0xfe, URZ ;  /* 0x000000fe062e7890 */ /* 0x000fe4000fffe0ff */
[----:B------:R-:W-:Y:S01]  /*17a0*/  USHF.R.S32.HI UR4, URZ, 0x1f, UR5 ;  /* 0x0000001fff047899 */ /* 0x000fe20008011405 */
[----:B------:R-:W1:Y:S03]  /*17b0*/  LDCU UR38, c[0x0][0x374] ;  /* 0x00006e80ff2677ac */ /* 0x000e660008000800 */
[----:B------:R-:W-:Y:S02]  /*17c0*/  ULEA.HI UR4, UR4, UR5, URZ, 0x7 ;  /* 0x0000000504047291 */ /* 0x000fe4000f8f38ff */
[----:B------:R-:W-:-:S02]  /*17d0*/  USEL UR25, UR37, 0x2, UP1 ;  /* 0x0000000225197887 */ /* 0x000fc40008800000 */
[----:B------:R-:W-:Y:S02]  /*17e0*/  USHF.R.S32.HI UR41, URZ, 0x7, UR4 ;  /* 0x00000007ff297899 */ /* 0x000fe40008011404 */
[----:B------:R-:W-:Y:S02]  /*17f0*/  UIADD3 UR4, UPT, UPT, UR6, -0x1, URZ ;  /* 0xffffffff06047890 */ /* 0x000fe4000fffe0ff */
[----:B------:R-:W-:Y:S02]  /*1800*/  UISETP.LT.U32.AND UP0, UPT, UR41, 0x6, UPT ;  /* 0x000000062900788c */ /* 0x000fe4000bf01070 */
[----:B------:R-:W-:Y:S02]  /*1810*/  UISETP.GE.U32.AND UP2, UPT, UR4, -0xff, UPT ;  /* 0xffffff010400788c */ /* 0x000fe4000bf46070 */
[----:B------:R-:W-:Y:S01]  /*1820*/  USEL UR40, UR41, 0x6, UP0 ;  /* 0x0000000629287887 */ /* 0x000fe20008000000 */
[----:B------:R-:W-:-:S03]  /*1830*/  UMOV UR5, URZ ;  /* 0x000000ff00057c82 */ /* 0x000fc60008000000 */
[----:B------:R-:W-:Y:S02]  /*1840*/  UIADD3 UR24, UPT, UPT, UR40, -0x1, URZ ;  /* 0xffffffff28187890 */ /* 0x000fe4000fffe0ff */
[----:B------:R-:W-:-:S03]  /*1850*/  UIADD3 UR43, UPT, UPT, UR41, -UR40, URZ ;  /* 0x80000028292b7290 */ /* 0x000fc6000fffe0ff */
[----:B------:R-:W-:-:S04]  /*1860*/  @UP2 UIADD3 UR24, UPT, UPT, UR40, URZ, URZ ;  /* 0x000000ff28182290 */ /* 0x000fc8000fffe0ff */
[----:B-123--:R-:W-:-:S12]  /*1870*/  UIADD3 UR24, UPT, UPT, UR24, 0x1, URZ ;  /* 0x0000000118187890 */ /* 0x00efd8000fffe0ff */
.L_x_42:
[----:B------:R-:W-:Y:S01]  /*1880*/  UISETP.NE.AND UP0, UPT, UR45, URZ, UPT ;  /* 0x000000ff2d00728c */ /* 0x000fe2000bf05270 */
[----:B-1----:R-:W1:Y:S08]  /*1890*/  S2UR UR45, SR_CgaCtaId ;  /* 0x00000000002d79c3 */ /* 0x002e700000008800 */
[----:B------:R-:W-:Y:S05]  /*18a0*/  BRA.U UP0, `(.L_x_23) ;  /* 0x0000000100347547 */ /* 0x000fea000b800000 */
[----:B------:R-:W2:Y:S01]  /*18b0*/  S2R R0, SR_CgaCtaId ;  /* 0x0000000000007919 */ /* 0x000ea20000008800 */
[----:B------:R-:W-:Y:S02]  /*18c0*/  MOV R3, 0x400 ;  /* 0x0000040000037802 */ /* 0x000fe40000000f00 */
[----:B------:R-:W-:Y:S02]  /*18d0*/  SHF.L.U32 R2, R8, 0x1f, RZ ;  /* 0x0000001f08027819 */ /* 0x000fe400000006ff */
[----:B--2---:R-:W-:-:S05]  /*18e0*/  LEA R0, R0, R3, 0x18 ;  /* 0x0000000300007211 */ /* 0x004fca00078ec0ff */
[----:B------:R-:W-:-:S04]  /*18f0*/  IMAD R3, R9, 0x8, R0 ;  /* 0x0000000809037824 */ /* 0x000fc800078e0200 */
[----:B------:R-:W2:Y:S02]  /*1900*/  SYNCS.PHASECHK.TRANS64.TRYWAIT P0, [R3+URZ+0x100], R2 ;  /* 0x00010002030075a7 */ /* 0x000ea400080011ff */
[----:B--2---:R-:W-:Y:S05]  /*1910*/  @!P0 BRA `(.L_x_24) ;  /* 0x0000007000588947 */ /* 0x004fea0003800000 */
.L_x_115:
[----:B------:R-:W-:Y:S01]  /*1920*/  VIADD R9, R9, 0x1 ;  /* 0x0000000109097836 */ /* 0x000fe20000000000 */
[----:B------:R2:W-:Y:S04]  /*1930*/  SYNCS.ARRIVE.TRANS64.A1T0 RZ, [R3+URZ+0xf0], RZ ;  /* 0x0000f0ff03ff79a7 */ /* 0x0005e800081000ff */
[----:B------:R-:W-:-:S04]  /*1940*/  ISETP.NE.AND P0, PT, R9, 0x2, PT ;  /* 0x000000020900780c */ /* 0x000fc80003f05270 */
[----:B------:R-:W-:Y:S02]  /*1950*/  SEL R9, R9, RZ, P0 ;  /* 0x000000ff09097207 */ /* 0x000fe40000000000 */
[----:B--2---:R-:W-:-:S04]  /*1960*/  SEL R3, RZ, 0x1, P0 ;  /* 0x00000001ff037807 */ /* 0x004fc80000000000 */
[----:B------:R-:W-:-:S07]  /*1970*/  LOP3.LUT R8, R8, R3, RZ, 0x3c, !PT ;  /* 0x0000000308087212 */ /* 0x000fce00078e3cff */
.L_x_23:
[----:B------:R-:W-:Y:S01]  /*1980*/  UMOV UR6, 0x400 ;  /* 0x0000040000067882 */ /* 0x000fe20000000000 */
[----:B------:R-:W-:Y:S01]  /*1990*/  SHF.L.U32 R0, R12, 0x1f, RZ ;  /* 0x0000001f0c007819 */ /* 0x000fe200000006ff */
[----:B-1----:R-:W-:Y:S02]  /*19a0*/  ULEA UR6, UR45, UR6, 0x18 ;  /* 0x000000062d067291 */ /* 0x002fe4000f8ec0ff */
[----:B------:R-:W-:Y:S02]  /*19b0*/  UISETP.GE.U32.AND UP0, UPT, UR46, 0xff, UPT ;  /* 0x000000ff2e00788c */ /* 0x000fe4000bf06070 */
[----:B------:R-:W-:Y:S02]  /*19c0*/  ULEA UR4, UR5, UR6, 0x3 ;  /* 0x0000000605047291 */ /* 0x000fe4000f8e18ff */
[----:B------:R-:W-:Y:S02]  /*19d0*/  USHF.L.U32 UR11, UR20, 0x7, URZ ;  /* 0x00000007140b7899 */ /* 0x000fe400080006ff */
[----:B------:R-:W-:Y:S01]  /*19e0*/  ULEA UR35, UR16, UR44, 0x7 ;  /* 0x0000002c10237291 */ /* 0x000fe2000f8e38ff */
[----:B------:R-:W-:-:S04]  /*19f0*/  UMOV UR13, URZ ;  /* 0x000000ff000d7c82 */ /* 0x000fc80008000000 */
[----:B------:R1:W2:Y:S01]  /*1a00*/  SYNCS.PHASECHK.TRANS64.TRYWAIT P0, [UR4+0x30], R0 ;  /* 0x00003000ff0075a7 */ /* 0x0002a20008001104 */
[----:B------:R-:W-:Y:S06]  /*1a10*/  BRA.U !UP0, `(.L_x_25) ;  /* 0x0000000108bc7547 */ /* 0x000fec000b800000 */
[----:B------:R-:W-:Y:S01]  /*1a20*/  UMOV UR7, URZ ;  /* 0x000000ff00077c82 */ /* 0x000fe20008000000 */
[----:B------:R-:W-:-:S05]  /*1a30*/  UMOV UR4, UR5 ;  /* 0x0000000500047c82 */ /* 0x000fca0008000000 */
.L_x_31:
[----:B------:R-:W-:Y:S01]  /*1a40*/  ULEA UR33, UR4, UR6, 0x3 ;  /* 0x0000000604217291 */ /* 0x000fe2000f8e18ff */
[----:B--2---:R-:W-:Y:S01]  /*1a50*/  @!P3 MOV R2, 0x8000 ;  /* 0x000080000002b802 */ /* 0x004fe20000000f00 */
[----:B--2-4-:R-:W-:Y:S10]  /*1a60*/  @P0 BRA `(.L_x_26) ;  /* 0x00000000000c0947 */ /* 0x014ff40003800000 */
[----:B------:R-:W-:-:S04]  /*1a70*/  SHF.L.U32 R3, R12, 0x1f, RZ ;  /* 0x0000001f0c037819 */ /* 0x000fc800000006ff */
[----:B------:R-:W2:Y:S02]  /*1a80*/  SYNCS.PHASECHK.TRANS64.TRYWAIT P0, [UR33+0x30], R3 ;  /* 0x00003003ff0075a7 */ /* 0x000ea40008001121 */
[----:B--2---:R-:W-:Y:S05]  /*1a90*/  @!P0 BRA `(.L_x_27) ;  /* 0x00000070000c8947 */ /* 0x004fea0003800000 */
.L_x_26:
[----:B------:R2:W-:Y:S01]  /*1aa0*/  @!P3 SYNCS.ARRIVE.TRANS64 RZ, [UR33], R2 ;  /* 0x00000002ffffb9a7 */ /* 0x0005e20008000021 */
[----:B------:R-:W-:-:S04]  /*1ab0*/  ULOP3.LUT UR5, UR25, 0x2, URZ, 0xfc, !UPT ;  /* 0x0000000219057892 */ /* 0x000fc8000f8efcff */
[----:B------:R-:W-:-:S09]  /*1ac0*/  UISETP.NE.AND UP0, UPT, UR5, 0x2, UPT ;  /* 0x000000020500788c */ /* 0x000fd2000bf05270 */
[----:B------:R-:W-:Y:S05]  /*1ad0*/  BRA.U UP0, `(.L_x_28) ;  /* 0x0000000100047547 */ /* 0x000fea000b800000 */
[----:B------:R-:W-:Y:S05]  /*1ae0*/  BPT.TRAP 0x1 ;  /* 0x000000040000795c */ /* 0x000fea0000300000 */
.L_x_28:
[----:B------:R-:W-:Y:S04]  /*1af0*/  BSSY.RECONVERGENT B0, `(.L_x_29) ;  /* 0x0000003000007945 */ /* 0x000fe80003800200 */
[----:B------:R-:W-:Y:S05]  /*1b00*/  @P2 BRA `(.L_x_30) ;  /* 0x0000000000042947 */ /* 0x000fea0003800000 */
[----:B------:R-:W-:Y:S05]  /*1b10*/  BPT.TRAP 0x1 ;  /* 0x000000040000795c */ /* 0x000fea0000300000 */
.L_x_30:
[----:B------:R-:W-:Y:S05]  /*1b20*/  BSYNC.RECONVERGENT B0 ;  /* 0x0000000000007941 */ /* 0x000fea0003800200 */
.L_x_29:
[----:B------:R-:W-:Y:S02]  /*1b30*/  UIADD3 UR5, UPT, UPT, UR4, 0x1, URZ ;  /* 0x0000000104057890 */ /* 0x000fe4000fffe0ff */
[----:B------:R-:W-:Y:S02]  /*1b40*/  UIADD3 UR16, UP1, UPT, UR28, 0x80, URZ ;  /* 0x000000801c107890 */ /* 0x000fe4000ff3e0ff */
[----:B------:R-:W-:Y:S02]  /*1b50*/  UISETP.NE.AND UP0, UPT, UR5, 0x6, UPT ;  /* 0x000000060500788c */ /* 0x000fe4000bf05270 */
[----:B------:R-:W-:Y:S02]  /*1b60*/  USHF.L.U32 UR34, UR7, 0x7, URZ ;  /* 0x0000000707227899 */ /* 0x000fe400080006ff */
[----:B------:R-:W-:Y:S02]  /*1b70*/  USEL UR9, URZ, 0x1, UP0 ;  /* 0x00000001ff097887 */ /* 0x000fe40008000000 */
[----:B------:R-:W-:-:S02]  /*1b80*/  USEL UR5, UR5, URZ, UP0 ;  /* 0x000000ff05057287 */ /* 0x000fc40008000000 */
[----:B------:R-:W-:Y:S02]  /*1b90*/  UIADD3 UR14, UP0, UPT, UR28, 0x180, URZ ;  /* 0x000001801c0e7890 */ /* 0x000fe4000ff1e0ff */
[----:B------:R-:W-:Y:S01]  /*1ba0*/  ULEA UR8, UR5, UR6, 0x3 ;  /* 0x0000000605087291 */ /* 0x000fe2000f8e18ff */
[----:B------:R-:W-:Y:S01]  /*1bb0*/  LOP3.LUT R12, R12, UR9, RZ, 0x3c, !PT ;  /* 0x000000090c0c7c12 */ /* 0x000fe2000f8e3cff */
[----:B------:R-:W-:Y:S02]  /*1bc0*/  UIADD3.X UR17, UPT, UPT, URZ, UR29, URZ, UP1, !UPT ;  /* 0x0000001dff117290 */ /* 0x000fe40008ffe4ff */
[----:B------:R-:W-:Y:S01]  /*1bd0*/  UIADD3.X UR15, UPT, UPT, URZ, UR29, URZ, UP0, !UPT ;  /* 0x0000001dff0f7290 */ /* 0x000fe200087fe4ff */
[----:B-1----:R-:W-:Y:S01]  /*1be0*/  SHF.L.U32 R0, R12, 0x1f, RZ ;  /* 0x0000001f0c007819 */ /* 0x002fe200000006ff */
[----:B------:R-:W-:Y:S01]  /*1bf0*/  UMOV UR18, 0x0 ;  /* 0x0000000000127882 */ /* 0x000fe20000000000 */
[----:B------:R-:W-:Y:S01]  /*1c00*/  UMOV UR19, 0x10000000 ;  /* 0x1000000000137882 */ /* 0x000fe20000000000 */
[----:B------:R-:W-:Y:S01]  /*1c10*/  UMOV UR12, UR36 ;  /* 0x00000024000c7c82 */ /* 0x000fe20008000000 */
[----:B------:R3:W4:Y:S01]  /*1c20*/  SYNCS.PHASECHK.TRANS64.TRYWAIT P0, [UR8+0x30], R0 ;  /* 0x00003000ff0075a7 */ /* 0x0007220008001108 */
[----:B------:R-:W-:Y:S01]  /*1c30*/  USHF.L.U32 UR8, UR4, 0xe, URZ ;  /* 0x0000000e04087899 */ /* 0x000fe200080006ff */
[----:B------:R-:W-:-:S02]  /*1c40*/  UMOV UR9, UR33 ;  /* 0x0000002100097c82 */ /* 0x000fc40008000000 */
[----:B------:R-:W-:Y:S01]  /*1c50*/  UMOV UR4, 0xf0000 ;  /* 0x000f000000047882 */ /* 0x000fe20000000000 */
[----:B------:R-:W-:Y:S02]  /*1c60*/  ULOP3.LUT UR32, UR8, UR21, URZ, 0xfc, !UPT ;  /* 0x0000001508207292 */ /* 0x000fe4000f8efcff */
[----:B------:R-:W-:Y:S02]  /*1c70*/  UIADD3 UR8, UPT, UPT, UR6, 0x20400, UR8 ;  /* 0x0002040006087890 */ /* 0x000fe4000fffe008 */
[----:B------:R-:W-:Y:S01]  /*1c80*/  UIADD3 UR32, UPT, UPT, UR6, 0x8400, UR32 ;  /* 0x0000840006207890 */ /* 0x000fe2000fffe020 */
[----:B------:R-:W-:Y:S01]  /*1c90*/  UMOV UR10, UR34 ;  /* 0x00000022000a7c82 */ /* 0x000fe20008000000 */
[----:B------:R-:W-:Y:S01]  /*1ca0*/  UIADD3 UR7, UPT, UPT, UR7, 0x1, URZ ;  /* 0x0000000107077890 */ /* 0x000fe2000fffe0ff */
[----:B------:R-:W-:-:S03]  /*1cb0*/  UMOV UR13, UR24 ;  /* 0x00000018000d7c82 */ /* 0x000fc60008000000 */
[----:B------:R-:W-:-:S03]  /*1cc0*/  UISETP.NE.AND UP0, UPT, UR7, UR24, UPT ;  /* 0x000000180700728c */ /* 0x000fc6000bf05270 */
[----:B------:R1:W-:Y:S01]  /*1cd0*/  UTMALDG.3D.MULTICAST [UR32], [UR16], UR4, desc[UR18] ;  /* 0x00001220100073b4 */ /* 0x0003e20008011804 */
[----:B------:R3:W-:Y:S01]  /*1ce0*/  UTMALDG.3D [UR8], [UR14], desc[UR18] ;  /* 0x000012080e0075b4 */ /* 0x0007e20008011000 */
[----:B-1----:R-:W-:-:S04]  /*1cf0*/  UMOV UR4, UR5 ;  /* 0x0000000500047c82 */ /* 0x002fc80008000000 */
[----:B---3--:R-:W-:Y:S05]  /*1d00*/  BRA.U UP0, `(.L_x_31) ;  /* 0xfffffffd004c7547 */ /* 0x008fea000b83ffff */
.L_x_25:
[----:B------:R-:W-:Y:S01]  /*1d10*/  ULEA UR4, UR5, UR6, 0x3 ;  /* 0x0000000605047291 */ /* 0x000fe2000f8e18ff */
[----:B-1----:R-:W-:Y:S01]  /*1d20*/  SHF.L.U32 R0, R12, 0x1f, RZ ;  /* 0x0000001f0c007819 */ /* 0x002fe200000006ff */
[----:B------:R-:W-:Y:S01]  /*1d30*/  @!P1 SYNCS.ARRIVE.TRANS64.A1T0 RZ, [UR6+0x88], RZ ;  /* 0x000088ffffff99a7 */ /* 0x000fe20008100006 */
[----:B------:R-:W-:-:S06]  /*1d40*/  UISETP.GT.AND UP0, UPT, UR41, UR40, UPT ;  /* 0x000000282900728c */ /* 0x000fcc000bf04270 */
[----:B--2-4-:R1:W2:Y:S03]  /*1d50*/  SYNCS.PHASECHK.TRANS64.TRYWAIT P0, [UR4+0x30], R0 ;  /* 0x00003000ff0075a7 */ /* 0x0142a60008001104 */
[----:B------:R-:W-:Y:S05]  /*1d60*/  BRA.U !UP0, `(.L_x_32) ;  /* 0x0000000108c07547 */ /* 0x000fea000b800000 */
[----:B------:R-:W-:Y:S01]  /*1d70*/  UIADD3 UR26, UPT, UPT, UR43, UR13, URZ ;  /* 0x0000000d2b1a7290 */ /* 0x000fe2000fffe0ff */
[----:B------:R-:W-:-:S11]  /*1d80*/  UMOV UR4, UR5 ;  /* 0x0000000500047c82 */ /* 0x000fd60008000000 */
.L_x_38:
[----:B------:R-:W-:Y:S01]  /*1d90*/  ULEA UR17, UR4, UR6, 0x3 ;  /* 0x0000000604117291 */ /* 0x000fe2000f8e18ff */
[----:B--2---:R-:W-:Y:S01]  /*1da0*/  @!P3 MOV R2, 0x8000 ;  /* 0x000080000002b802 */ /* 0x004fe20000000f00 */
[----:B--2-4-:R-:W-:Y:S10]  /*1db0*/  @P0 BRA `(.L_x_33) ;  /* 0x00000000000c0947 */ /* 0x014ff40003800000 */
[----:B------:R-:W-:-:S04]  /*1dc0*/  SHF.L.U32 R3, R12, 0x1f, RZ ;  /* 0x0000001f0c037819 */ /* 0x000fc800000006ff */
[----:B------:R-:W2:Y:S02]  /*1dd0*/  SYNCS.PHASECHK.TRANS64.TRYWAIT P0, [UR17+0x30], R3 ;  /* 0x00003003ff0075a7 */ /* 0x000ea40008001111 */
[----:B--2---:R-:W-:Y:S05]  /*1de0*/  @!P0 BRA `(.L_x_34) ;  /* 0x0000006c00508947 */ /* 0x004fea0003800000 */
.L_x_33:
[----:B------:R2:W-:Y:S01]  /*1df0*/  @!P3 SYNCS.ARRIVE.TRANS64 RZ, [UR17], R2 ;  /* 0x00000002ffffb9a7 */ /* 0x0005e20008000011 */
[----:B------:R-:W-:-:S04]  /*1e00*/  ULOP3.LUT UR5, UR25, 0x2, URZ, 0xfc, !UPT ;  /* 0x0000000219057892 */ /* 0x000fc8000f8efcff */
[----:B------:R-:W-:-:S09]  /*1e10*/  UISETP.NE.AND UP0, UPT, UR5, 0x2, UPT ;  /* 0x000000020500788c */ /* 0x000fd2000bf05270 */
[----:B------:R-:W-:Y:S05]  /*1e20*/  BRA.U UP0, `(.L_x_35) ;  /* 0x0000000100047547 */ /* 0x000fea000b800000 */
[----:B------:R-:W-:Y:S05]  /*1e30*/  BPT.TRAP 0x1 ;  /* 0x000000040000795c */ /* 0x000fea0000300000 */
.L_x_35:
[----:B------:R-:W-:Y:S04]  /*1e40*/  BSSY.RECONVERGENT B0, `(.L_x_36) ;  /* 0x0000003000007945 */ /* 0x000fe80003800200 */
[----:B------:R-:W-:Y:S05]  /*1e50*/  @P2 BRA `(.L_x_37) ;  /* 0x0000000000042947 */ /* 0x000fea0003800000 */
[----:B------:R-:W-:Y:S05]  /*1e60*/  BPT.TRAP 0x1 ;  /* 0x000000040000795c */ /* 0x000fea0000300000 */
.L_x_37:
[----:B------:R-:W-:Y:S05]  /*1e70*/  BSYNC.RECONVERGENT B0 ;  /* 0x0000000000007941 */ /* 0x000fea0003800200 */
.L_x_36:
[----:B------:R-:W-:Y:S02]  /*1e80*/  UIADD3 UR5, UPT, UPT, UR4, 0x1, URZ ;  /* 0x0000000104057890 */ /* 0x000fe4000fffe0ff */
[----:B------:R-:W-:Y:S02]  /*1e90*/  UIADD3 UR14, UP1, UPT, UR28, 0x80, URZ ;  /* 0x000000801c0e7890 */ /* 0x000fe4000ff3e0ff */
[----:B------:R-:W-:Y:S02]  /*1ea0*/  UISETP.NE.AND UP0, UPT, UR5, 0x6, UPT ;  /* 0x000000060500788c */ /* 0x000fe4000bf05270 */
[----:B------:R-:W-:Y:S02]  /*1eb0*/  USHF.L.U32 UR18, UR13, 0x7, URZ ;  /* 0x000000070d127899 */ /* 0x000fe400080006ff */
[----:B------:R-:W-:Y:S02]  /*1ec0*/  USEL UR8, URZ, 0x1, UP0 ;  /* 0x00000001ff087887 */ /* 0x000fe40008000000 */
[----:B------:R-:W-:-:S02]  /*1ed0*/  USEL UR5, UR5, URZ, UP0 ;  /* 0x000000ff05057287 */ /* 0x000fc40008000000 */
[----:B------:R-:W-:Y:S02]  /*1ee0*/  UIADD3 UR22, UP0, UPT, UR28, 0x180, URZ ;  /* 0x000001801c167890 */ /* 0x000fe4000ff1e0ff */
[----:B------:R-:W-:Y:S01]  /*1ef0*/  LOP3.LUT R12, R12, UR8, RZ, 0x3c, !PT ;  /* 0x000000080c0c7c12 */ /* 0x000fe2000f8e3cff */
[----:B------:R-:W-:Y:S02]  /*1f00*/  USHF.L.U32 UR8, UR4, 0xe, URZ ;  /* 0x0000000e04087899 */ /* 0x000fe400080006ff */
[----:B------:R-:W-:Y:S01]  /*1f10*/  ULEA UR7, UR5, UR6, 0x3 ;  /* 0x0000000605077291 */ /* 0x000fe2000f8e18ff */
[----:B-1----:R-:W-:Y:S01]  /*1f20*/  SHF.L.U32 R0, R12, 0x1f, RZ ;  /* 0x0000001f0c007819 */ /* 0x002fe200000006ff */
[----:B------:R-:W-:Y:S02]  /*1f30*/  ULOP3.LUT UR16, UR8, UR21, URZ, 0xfc, !UPT ;  /* 0x0000001508107292 */ /* 0x000fe4000f8efcff */
[----:B------:R-:W-:Y:S02]  /*1f40*/  UIADD3.X UR15, UPT, UPT, URZ, UR29, URZ, UP1, !UPT ;  /* 0x0000001dff0f7290 */ /* 0x000fe40008ffe4ff */
[----:B------:R-:W-:-:S02]  /*1f50*/  UIADD3 UR16, UPT, UPT, UR6, 0x8400, UR16 ;  /* 0x0000840006107890 */ /* 0x000fc4000fffe010 */
[----:B------:R-:W-:Y:S01]  /*1f60*/  UIADD3 UR8, UPT, UPT, UR6, 0x20400, UR8 ;  /* 0x0002040006087890 */ /* 0x000fe2000fffe008 */
[----:B------:R3:W4:Y:S01]  /*1f70*/  SYNCS.PHASECHK.TRANS64.TRYWAIT P0, [UR7+0x30], R0 ;  /* 0x00003000ff0075a7 */ /* 0x0007220008001107 */
[----:B------:R-:W-:Y:S01]  /*1f80*/  UIADD3.X UR23, UPT, UPT, URZ, UR29, URZ, UP0, !UPT ;  /* 0x0000001dff177290 */ /* 0x000fe200087fe4ff */
[----:B------:R-:W-:Y:S01]  /*1f90*/  UMOV UR4, 0xf0000 ;  /* 0x000f000000047882 */ /* 0x000fe20000000000 */
[----:B------:R-:W-:Y:S01]  /*1fa0*/  UMOV UR30, 0x0 ;  /* 0x00000000001e7882 */ /* 0x000fe20000000000 */
[----:B------:R-:W-:Y:S01]  /*1fb0*/  UMOV UR31, 0x10000000 ;  /* 0x10000000001f7882 */ /* 0x000fe20000000000 */
[----:B------:R-:W-:Y:S01]  /*1fc0*/  UMOV UR19, UR35 ;  /* 0x0000002300137c82 */ /* 0x000fe20008000000 */
[----:B------:R-:W-:Y:S01]  /*1fd0*/  UMOV UR20, UR36 ;  /* 0x0000002400147c82 */ /* 0x000fe20008000000 */
[----:B------:R-:W-:Y:S01]  /*1fe0*/  UMOV UR12, UR36 ;  /* 0x00000024000c7c82 */ /* 0x000fe20008000000 */
[----:B------:R-:W-:Y:S01]  /*1ff0*/  UMOV UR9, UR17 ;  /* 0x0000001100097c82 */ /* 0x000fe20008000000 */
[----:B------:R-:W-:Y:S01]  /*2000*/  UMOV UR10, UR18 ;  /* 0x00000012000a7c82 */ /* 0x000fe20008000000 */
[----:B------:R1:W-:Y:S01]  /*2010*/  UTMALDG.3D.MULTICAST [UR16], [UR14], UR4, desc[UR30] ;  /* 0x00001e100e0073b4 */ /* 0x0003e20008011804 */
[----:B------:R-:W-:-:S04]  /*2020*/  UIADD3 UR13, UPT, UPT, UR13, 0x1, URZ ;  /* 0x000000010d0d7890 */ /* 0x000fc8000fffe0ff */
[----:B------:R-:W-:Y:S01]  /*2030*/  UISETP.NE.AND UP0, UPT, UR13, UR26, UPT ;  /* 0x0000001a0d00728c */ /* 0x000fe2000bf05270 */
[----:B------:R3:W-:Y:S01]  /*2040*/  UTMALDG.3D [UR8], [UR22], desc[UR30] ;  /* 0x00001e08160075b4 */ /* 0x0007e20008011000 */
[----:B-1----:R-:W-:-:S07]  /*2050*/  UMOV UR4, UR5 ;  /* 0x0000000500047c82 */ /* 0x002fce0008000000 */
[----:B---3--:R-:W-:Y:S05]  /*2060*/  BRA.U UP0, `(.L_x_38) ;  /* 0xfffffffd00487547 */ /* 0x008fea000b83ffff */
.L_x_32:
[C---:B------:R-:W-:Y:S01]  /*2070*/  LEA R3, R11.reuse, UR6, 0x3 ;  /* 0x000000060b037c11 */ /* 0x040fe2000f8e18ff */
[----:B------:R-:W-:Y:S01]  /*2080*/  NOP ;  /* 0x0000000000007918 */ /* 0x000fe20000000000 */
[----:B-1----:R-:W-:Y:S02]  /*2090*/  SHF.L.U32 R0, R10, 0x1f, RZ ;  /* 0x0000001f0a007819 */ /* 0x002fe400000006ff */
[----:B------:R-:W-:Y:S02]  /*20a0*/  LEA R5, R11, UR6, 0x4 ;  /* 0x000000060b057c11 */ /* 0x000fe4000f8e20ff */
[----:B--2-4-:R-:W1:Y:S02]  /*20b0*/  SYNCS.PHASECHK.TRANS64.TRYWAIT P0, [R3+URZ+0x90], R0 ;  /* 0x00009000030075a7 */ /* 0x014e6400080011ff */
[----:B-1----:R-:W-:Y:S05]  /*20c0*/  @!P0 BRA `(.L_x_39) ;  /* 0x0000006800b08947 */ /* 0x002fea0003800000 */
.L_x_118:
[----:B------:R-:W2:Y:S01]  /*20d0*/  LDS.128 R4, [R5+0x120] ;  /* 0x0001200005047984 */ /* 0x000ea20000000c00 */
[----:B------:R-:W-:Y:S01]  /*20e0*/  UISETP.GE.AND UP0, UPT, UR42, 0x1, UPT ;  /* 0x000000012a00788c */ /* 0x000fe2000bf06270 */
[----:B------:R-:W-:Y:S01]  /*20f0*/  @!PT LDS RZ, [RZ] ;  /* 0x00000000fffff984 */ /* 0x000fe20000000800 */
[----:B------:R-:W-:Y:S01]  /*2100*/  @!PT LDS RZ, [RZ] ;  /* 0x00000000fffff984 */ /* 0x000fe20000000800 */
[----:B------:R-:W-:Y:S01]  /*2110*/  @!PT LDS RZ, [RZ] ;  /* 0x00000000fffff984 */ /* 0x000fe20000000800 */
[----:B------:R-:W-:Y:S01]  /*2120*/  @!PT LDS RZ, [RZ] ;  /* 0x00000000fffff984 */ /* 0x000fe20000000800 */
[----:B------:R3:W-:Y:S06]  /*2130*/  MEMBAR.ALL.CTA ;  /* 0x0000000000007992 */ /* 0x0007ec0000008000 */
[----:B---3--:R-:W3:Y:S01]  /*2140*/  FENCE.VIEW.ASYNC.S ;  /* 0x00000000000073c6 */ /* 0x008ee20000000000 */
[----:B--2---:R-:W-:-:S13]  /*2150*/  LOP3.LUT P0, RZ, R6, 0x1, RZ, 0xc0, !PT ;  /* 0x0000000106ff7812 */ /* 0x004fda000780c0ff */
[----:B---3--:R-:W-:Y:S01]  /*2160*/  VOTEU.ANY UP1, P0 ;  /* 0x0000000000ff7886 */ /* 0x008fe20000020100 */
[----:B------:R-:W-:-:S13]  /*2170*/  PLOP3.LUT P0, PT, PT, PT, UP1, 0x80, 0x8 ;  /* 0x000000000008781c */ /* 0x000fda0003f0f018 */
[----:B-1----:R-:W-:Y:S02]  /*2180*/  @P0 LOP3.LUT R0, R5, 0xffff, RZ, 0xc0, !PT ;  /* 0x0000ffff05000812 */ /* 0x002fe400078ec0ff */
[----:B------:R-:W-:Y:S02]  /*2190*/  @P0 MOV R2, R4 ;  /* 0x0000000400020202 */ /* 0x000fe40000000f00 */
[----:B------:R-:W-:Y:S01]  /*21a0*/  @P0 R2UR UR7, R0 ;  /* 0x00000000000702ca */ /* 0x000fe200000e0000 */
[----:B------:R-:W-:Y:S01]  /*21b0*/  VIADD R0, R3, 0xa0 ;  /* 0x000000a003007836 */ /* 0x000fe20000000000 */
[----:B------:R-:W-:Y:S02]  /*21c0*/  @P0 SHF.R.U32.HI R4, RZ, 0x10, R5 ;  /* 0x00000010ff040819 */ /* 0x000fe40000011605 */
[----:B------:R-:W-:Y:S02]  /*21d0*/  @P0 R2UR UR8, R2 ;  /* 0x00000000020802ca */ /* 0x000fe400000e0000 */
[----:B------:R-:W-:-:S02]  /*21e0*/  PRMT R0, RZ, 0x654, R0 ;  /* 0x00000654ff007816 */ /* 0x000fc40000000000 */
[----:B------:R-:W-:Y:S02]  /*21f0*/  @P0 R2UR UR4, R4 ;  /* 0x00000000040402ca */ /* 0x000fe400000e0000 */
[----:B------:R1:W-:Y:S03]  /*2200*/  SYNCS.ARRIVE.TRANS64.RED.A1T0 RZ, [R0+URZ], RZ ;  /* 0x000000ff00ff79a7 */ /* 0x0003e600081004ff */
[----:B------:R-:W-:-:S04]  /*2210*/  @UP1 UMOV UR27, UR7 ;  /* 0x00000007001b1c82 */ /* 0x000fc80008000000 */
[----:B------:R-:W-:-:S04]  /*2220*/  @UP1 UMOV UR37, UR8 ;  /* 0x0000000800251c82 */ /* 0x000fc80008000000 */
[----:B------:R-:W-:Y:S01]  /*2230*/  @UP1 UMOV UR36, UR4 ;  /* 0x0000000400241c82 */ /* 0x000fe20008000000 */
[----:B------:R-:W-:Y:S05]  /*2240*/  BRA.U !UP0, `(.L_x_40) ;  /* 0x0000000108d47547 */ /* 0x000fea000b800000 */
[----:B------:R-:W2:Y:S01]  /*2250*/  LDCU.128 UR12, c[0x0][0xb10] ;  /* 0x00016200ff0c77ac */ /* 0x000ea20008000c00 */
[----:B------:R-:W3:Y:S01]  /*2260*/  LDCU UR26, c[0x0][0xb20] ;  /* 0x00016400ff1a77ac */ /* 0x000ee20008000800 */
[----:B------:R-:W4:Y:S01]  /*2270*/  LDCU UR20, c[0x0][0xb0c] ;  /* 0x00016180ff1477ac */ /* 0x000f220008000800 */
[----:B------:R-:W1:Y:S01]  /*2280*/  LDCU.64 UR10, c[0x0][0xb28] ;  /* 0x00016500ff0a77ac */ /* 0x000e620008000a00 */
[----:B------:R-:W-:Y:S02]  /*2290*/  UISETP.NE.AND UP3, UPT, UR42, 0x1, UPT ;  /* 0x000000012a00788c */ /* 0x000fe4000bf65270 */
[----:B--2---:R-:W-:Y:S02]  /*22a0*/  UIMAD.WIDE.U32 UR16, UR38, UR15, URZ ;  /* 0x0000000f261072a5 */ /* 0x004fe4000f8e00ff */
[----:B------:R-:W-:Y:S02]  /*22b0*/  UIMAD.WIDE.U32 UR8, UR39, UR12, URZ ;  /* 0x0000000c270872a5 */ /* 0x000fe4000f8e00ff */
[----:B------:R-:W-:-:S02]  /*22c0*/  UISETP.NE.AND UP0, UPT, UR14, 0x1, UPT ;  /* 0x000000010e00788c */ /* 0x000fc4000bf05270 */
[----:B------:R-:W-:Y:S01]  /*22d0*/  UIMAD.WIDE.U32 UR22, UR27, UR15, URZ ;  /* 0x0000000f1b1672a5 */ /* 0x000fe2000f8e00ff */
[----:B------:R-:W-:Y:S02]  /*22e0*/  UMOV UR16, UR17 ;  /* 0x0000001100107c82 */ /* 0x000fe40008000000 */
[----:B------:R-:W-:Y:S01]  /*22f0*/  UMOV UR8, UR9 ;  /* 0x0000000900087c82 */ /* 0x000fe20008000000 */
[----:B---3--:R-:W-:Y:S02]  /*2300*/  USHF.R.U32.HI UR16, URZ, UR26, UR16 ;  /* 0x0000001aff107299 */ /* 0x008fe40008011610 */
[----:B----4-:R-:W-:Y:S02]  /*2310*/  UISETP.NE.AND UP2, UPT, UR20, 0x1, UPT ;  /* 0x000000011400788c */ /* 0x010fe4000bf45270 */
[----:B------:R-:W-:Y:S02]  /*2320*/  USHF.R.U32.HI UR8, URZ, UR13, UR8 ;  /* 0x0000000dff087299 */ /* 0x000fe40008011608 */
[----:B------:R-:W-:-:S02]  /*2330*/  USEL UR7, UR38, UR16, !UP0 ;  /* 0x0000001026077287 */ /* 0x000fc4000c000000 */
[----:B------:R-:W-:Y:S02]  /*2340*/  USEL UR8, UR39, UR8, !UP2 ;  /* 0x0000000827087287 */ /* 0x000fe4000d000000 */
[----:B-1----:R-:W-:Y:S01]  /*2350*/  UIMAD.WIDE.U32 UR16, UR7, UR10, URZ ;  /* 0x0000000a071072a5 */ /* 0x002fe2000f8e00ff */
[----:B------:R-:W-:Y:S01]  /*2360*/  UMOV UR4, UR23 ;  /* 0x0000001700047c82 */ /* 0x000fe20008000000 */
[----:B------:R-:W-:Y:S02]  /*2370*/  UIMAD.WIDE.U32 UR18, UR37, UR12, URZ ;  /* 0x0000000c251272a5 */ /* 0x000fe4000f8e00ff */
[----:B------:R-:W-:-:S03]  /*2380*/  UIMAD.WIDE.U32 UR22, UR8, UR10, URZ ;  /* 0x0000000a081672a5 */ /* 0x000fc6000f8e00ff */
[----:B------:R-:W-:Y:S01]  /*2390*/  UMOV UR16, UR17 ;  /* 0x0000001100107c82 */ /* 0x000fe20008000000 */
[----:B------:R-:W-:Y:S02]  /*23a0*/  USHF.R.U32.HI UR4, URZ, UR26, UR4 ;  /* 0x0000001aff047299 */ /* 0x000fe40008011604 */
[----:B------:R-:W-:Y:S01]  /*23b0*/  @UP3 USHF.R.U32.HI UR7, URZ, UR11, UR16 ;  /* 0x0000000bff073299 */ /* 0x000fe20008011610 */
[----:B------:R-:W-:Y:S01]  /*23c0*/  UMOV UR18, UR19 ;  /* 0x0000001300127c82 */ /* 0x000fe20008000000 */
[----:B------:R-:W-:Y:S01]  /*23d0*/  UMOV UR22, UR23 ;  /* 0x0000001700167c82 */ /* 0x000fe20008000000 */
[----:B------:R-:W-:Y:S02]  /*23e0*/  USHF.R.U32.HI UR13, URZ, UR13, UR18 ;  /* 0x0000000dff0d7299 */ /* 0x000fe40008011612 */
[----:B------:R-:W-:Y:S02]  /*23f0*/  USEL UR4, UR27, UR4, !UP0 ;  /* 0x000000041b047287 */ /* 0x000fe4000c000000 */
[----:B------:R-:W-:-:S02]  /*2400*/  @UP3 USHF.R.U32.HI UR8, URZ, UR11, UR22 ;  /* 0x0000000bff083299 */ /* 0x000fc40008011616 */
[----:B------:R-:W-:Y:S02]  /*2410*/  UIMAD UR9, UR42, UR7, URZ ;  /* 0x000000072a0972a4 */ /* 0x000fe4000f8e02ff */
[----:B------:R-:W-:Y:S02]  /*2420*/  USEL UR7, UR37, UR13, !UP2 ;  /* 0x0000000d25077287 */ /* 0x000fe4000d000000 */
[----:B------:R-:W-:Y:S02]  /*2430*/  UIMAD UR12, UR42, UR8, URZ ;  /* 0x000000082a0c72a4 */ /* 0x000fe4000f8e02ff */
[----:B------:R-:W-:Y:S02]  /*2440*/  UISETP.GE.AND UP0, UPT, UR4, UR9, UPT ;  /* 0x000000090400728c */ /* 0x000fe4000bf06270 */
[----:B------:R-:W-:Y:S02]  /*2450*/  UIMAD.WIDE.U32 UR16, UR4, UR10, URZ ;  /* 0x0000000a041072a5 */ /* 0x000fe4000f8e00ff */
[----:B------:R-:W-:-:S02]  /*2460*/  UISETP.GE.OR UP0, UPT, UR7, UR12, UP0 ;  /* 0x0000000c0700728c */ /* 0x000fc40008706670 */
        /* <DEDUP_REMOVED lines=19> */
.L_x_40:
[----:B------:R-:W2:Y:S02]  /*25a0*/  LDCU UR4, c[0x0][0xb30] ;  /* 0x00016600ff0477ac */ /* 0x000ea40008000800 */
[----:B--2---:R-:W-:-:S09]  /*25b0*/  UISETP.NE.AND UP0, UPT, UR4, 0x1, UPT ;  /* 0x000000010400788c */ /* 0x004fd2000bf05270 */
[----:B------:R-:W-:Y:S05]  /*25c0*/  BRA.U UP0, `(.L_x_41) ;  /* 0x0000000100447547 */ /* 0x000fea000b800000 */
[----:B------:R-:W2:Y:S01]  /*25d0*/  LDCU.128 UR12, c[0x0][0xb10] ;  /* 0x00016200ff0c77ac */ /* 0x000ea20008000c00 */
[----:B------:R-:W3:Y:S01]  /*25e0*/  LDCU UR16, c[0x0][0xb0c] ;  /* 0x00016180ff1077ac */ /* 0x000ee20008000800 */
[----:B------:R-:W4:Y:S01]  /*25f0*/  LDCU UR17, c[0x0][0xb20] ;  /* 0x00016400ff1177ac */ /* 0x000f220008000800 */
[----:B--2---:R-:W-:Y:S02]  /*2600*/  UIMAD.WIDE.U32 UR10, UR37, UR12, URZ ;  /* 0x0000000c250a72a5 */ /* 0x004fe4000f8e00ff */
[----:B------:R-:W-:Y:S02]  /*2610*/  UIMAD.WIDE.U32 UR8, UR27, UR15, URZ ;  /* 0x0000000f1b0872a5 */ /* 0x000fe4000f8e00ff */
[----:B---3--:R-:W-:Y:S02]  /*2620*/  UISETP.NE.AND UP2, UPT, UR16, 0x1, UPT ;  /* 0x000000011000788c */ /* 0x008fe4000bf45270 */
[----:B------:R-:W-:Y:S01]  /*2630*/  UISETP.NE.AND UP0, UPT, UR14, 0x1, UPT ;  /* 0x000000010e00788c */ /* 0x000fe2000bf05270 */
[----:B------:R-:W-:-:S02]  /*2640*/  UMOV UR7, UR11 ;  /* 0x0000000b00077c82 */ /* 0x000fc40008000000 */
[----:B------:R-:W-:Y:S01]  /*2650*/  UMOV UR4, UR9 ;  /* 0x0000000900047c82 */ /* 0x000fe20008000000 */
[----:B------:R-:W-:Y:S02]  /*2660*/  USHF.R.U32.HI UR7, URZ, UR13, UR7 ;  /* 0x0000000dff077299 */ /* 0x000fe40008011607 */
[----:B----4-:R-:W-:Y:S02]  /*2670*/  USHF.R.U32.HI UR4, URZ, UR17, UR4 ;  /* 0x00000011ff047299 */ /* 0x010fe40008011604 */
[----:B------:R-:W-:Y:S02]  /*2680*/  USEL UR7, UR37, UR7, !UP2 ;  /* 0x0000000725077287 */ /* 0x000fe4000d000000 */
[----:B------:R-:W-:-:S04]  /*2690*/  USEL UR4, UR27, UR4, !UP0 ;  /* 0x000000041b047287 */ /* 0x000fc8000c000000 */
[----:B------:R-:W-:Y:S02]  /*26a0*/  UIADD3 UR8, UPT, UPT, UR7, -UR4, URZ ;  /* 0x8000000407087290 */ /* 0x000fe4000fffe0ff */
[----:B------:R-:W-:Y:S02]  /*26b0*/  UIADD3 UR4, UPT, UPT, -UR7, UR4, URZ ;  /* 0x0000000407047290 */ /* 0x000fe4000fffe1ff */
[----:B------:R-:W-:Y:S02]  /*26c0*/  UIMAD UR27, UR8, UR14, UR27 ;  /* 0x0000000e081b72a4 */ /* 0x000fe4000f8e021b */
[----:B------:R-:W-:-:S12]  /*26d0*/  UIMAD UR37, UR4, UR16, UR37 ;  /* 0x00000010042572a4 */ /* 0x000fd8000f8e0225 */
.L_x_41:
[----:B------:R-:W-:Y:S01]  /*26e0*/  VIADD R11, R11, 0x1 ;  /* 0x000000010b0b7836 */ /* 0x000fe20000000000 */
[----:B------:R-:W-:Y:S01]  /*26f0*/  R2UR UR4, R160 ;  /* 0x00000000a00472ca */ /* 0x000fe200000e0000 */
[----:B------:R-:W-:Y:S01]  /*2700*/  UIADD3 UR20, UPT, UPT, UR27, UR63, URZ ;  /* 0x0000003f1b147290 */ /* 0x000fe2000fffe0ff */
[----:B------:R-:W-:Y:S02]  /*2710*/  PLOP3.LUT P1, PT, PT, PT, PT, 0x80, 0x8 ;  /* 0x000000000008781c */ /* 0x000fe40003f2f070 */
[----:B------:R-:W-:-:S04]  /*2720*/  ISETP.NE.AND P0, PT, R11, 0x2, PT ;  /* 0x000000020b00780c */ /* 0x000fc80003f05270 */
[----:B------:R-:W-:Y:S02]  /*2730*/  SEL R3, RZ, 0x1, P0 ;  /* 0x00000001ff037807 */ /* 0x000fe40000000000 */
[----:B------:R-:W-:Y:S02]  /*2740*/  SEL R11, R11, RZ, P0 ;  /* 0x000000ff0b0b7207 */ /* 0x000fe40000000000 */
[----:B------:R-:W-:Y:S01]  /*2750*/  LOP3.LUT R10, R10, R3, RZ, 0x3c, !PT ;  /* 0x000000030a0a7212 */ /* 0x000fe200078e3cff */
[----:B------:R-:W-:Y:S01]  /*2760*/  UIADD3 UR16, UPT, UPT, UR37, UR4, URZ ;  /* 0x0000000425107290 */ /* 0x000fe2000fffe0ff */
[----:B------:R-:W-:Y:S11]  /*2770*/  BRA.U UP1, `(.L_x_42) ;  /* 0xfffffff101407547 */ /* 0x000ff6000b83ffff */
[----:B------:R-:W-:Y:S01]  /*2780*/  UIADD3 UR7, UPT, UPT, UR6, 0x30, URZ ;  /* 0x0000003006077890 */ /* 0x000fe2000fffe0ff */
[----:B------:R-:W-:-:S03]  /*2790*/  SHF.L.U32 R3, R12, 0x1f, RZ ;  /* 0x0000001f0c037819 */ /* 0x000fc600000006ff */
[----:B------:R-:W-:-:S09]  /*27a0*/  ULEA UR4, UR5, UR7, 0x3 ;  /* 0x0000000705047291 */ /* 0x000fd2000f8e18ff */
[----:B------:R-:W2:Y:S02]  /*27b0*/  SYNCS.PHASECHK.TRANS64.TRYWAIT P0, [UR4], R3 ;  /* 0x00000003ff0075a7 */ /* 0x000ea40008001104 */
[----:B--2---:R-:W-:Y:S05]  /*27c0*/  @!P0 BRA `(.L_x_43) ;  /* 0x0000006400048947 */ /* 0x004fea0003800000 */
.L_x_120:
[----:B------:R-:W-:-:S04]  /*27d0*/  UIADD3 UR4, UPT, UPT, UR5, 0x1, URZ ;  /* 0x0000000105047890 */ /* 0x000fc8000fffe0ff */
[----:B------:R-:W-:-:S04]  /*27e0*/  UISETP.NE.AND UP0, UPT, UR4, 0x6, UPT ;  /* 0x000000060400788c */ /* 0x000fc8000bf05270 */
[----:B------:R-:W-:Y:S02]  /*27f0*/  USEL UR6, URZ, 0x1, UP0 ;  /* 0x00000001ff067887 */ /* 0x000fe40008000000 */
[----:B------:R-:W-:-:S04]  /*2800*/  USEL UR4, UR4, URZ, UP0 ;  /* 0x000000ff04047287 */ /* 0x000fc80008000000 */
[----:B------:R-:W-:Y:S01]  /*2810*/  ULEA UR5, UR4, UR7, 0x3 ;  /* 0x0000000704057291 */ /* 0x000fe2000f8e18ff */
[----:B------:R-:W-:-:S04]  /*2820*/  LOP3.LUT R2, R12, UR6, RZ, 0x3c, !PT ;  /* 0x000000060c027c12 */ /* 0x000fc8000f8e3cff */
[----:B-1----:R-:W-:-:S04]  /*2830*/  SHF.L.U32 R3, R2, 0x1f, RZ ;  /* 0x0000001f02037819 */ /* 0x002fc800000006ff */
[----:B------:R-:W1:Y:S02]  /*2840*/  SYNCS.PHASECHK.TRANS64.TRYWAIT P0, [UR5], R3 ;  /* 0x00000003ff0075a7 */ /* 0x000e640008001105 */
[----:B-1----:R-:W-:Y:S05]  /*2850*/  @!P0 BRA `(.L_x_44) ;  /* 0x0000006000f88947 */ /* 0x002fea0003800000 */
.L_x_122:
        /* <DEDUP_REMOVED lines=9> */
.L_x_124:
        /* <DEDUP_REMOVED lines=9> */
.L_x_126:
        /* <DEDUP_REMOVED lines=9> */
.L_x_128:
[----:B------:R-:W-:-:S04]  /*2a10*/  UIADD3 UR4, UPT, UPT, UR4, 0x1, URZ ;  /* 0x0000000104047890 */ /* 0x000fc8000fffe0ff */
[----:B------:R-:W-:-:S04]  /*2a20*/  UISETP.NE.AND UP0, UPT, UR4, 0x6, UPT ;  /* 0x000000060400788c */ /* 0x000fc8000bf05270 */
[----:B------:R-:W-:Y:S02]  /*2a30*/  USEL UR5, URZ, 0x1, UP0 ;  /* 0x00000001ff057887 */ /* 0x000fe40008000000 */
[----:B------:R-:W-:-:S04]  /*2a40*/  USEL UR4, UR4, URZ, UP0 ;  /* 0x000000ff04047287 */ /* 0x000fc80008000000 */
[----:B------:R-:W-:Y:S01]  /*2a50*/  ULEA UR4, UR4, UR7, 0x3 ;  /* 0x0000000704047291 */ /* 0x000fe2000f8e18ff */
[----:B-1----:R-:W-:-:S04]  /*2a60*/  LOP3.LUT R3, R2, UR5, RZ, 0x3c, !PT ;  /* 0x0000000502037c12 */ /* 0x002fc8000f8e3cff */
[----:B------:R-:W-:Y:S01]  /*2a70*/  SHF.L.U32 R3, R3, 0x1f, RZ ;  /* 0x0000001f03037819 */ /* 0x000fe200000006ff */
[----:B------:R-:W-:-:S07]  /*2a80*/  IMAD.U32 R0, RZ, RZ, UR4 ;  /* 0x00000004ff007e24 */ /* 0x000fce000f8e00ff */
.L_x_48:
[----:B-1----:R1:W2:Y:S02]  /*2a90*/  SYNCS.PHASECHK.TRANS64.TRYWAIT P0, [R0+URZ], R3 ;  /* 0x00000003000075a7 */ /* 0x0022a400080011ff */
[----:B--2---:R-:W-:Y:S05]  /*2aa0*/  @!P0 NANOSLEEP.SYNCS 0x989680 ;  /* 0x009896800000895d */ /* 0x004fea0003900000 */
[----:B------:R-:W2:Y:S02]  /*2ab0*/  @!P0 SYNCS.PHASECHK.TRANS64 P0, [R0+URZ], R3 ;  /* 0x00000003000085a7 */ /* 0x000ea400080010ff */
[----:B--2---:R-:W-:Y:S05]  /*2ac0*/  @P0 EXIT ;  /* 0x000000000000094d */ /* 0x004fea0003800000 */
[----:B------:R-:W-:Y:S05]  /*2ad0*/  BRA `(.L_x_48) ;  /* 0xfffffffc00ec7947 */ /* 0x000fea000383ffff */
.L_x_22:
[----:B------:R-:W-:-:S04]  /*2ae0*/  UISETP.NE.AND UP0, UPT, UR45, URZ, UPT ;  /* 0x000000ff2d00728c */ /* 0x000fc8000bf05270 */
[----:B------:R-:W-:-:S09]  /*2af0*/  UISETP.NE.OR UP0, UPT, UR17, 0x1, UP0 ;  /* 0x000000011100788c */ /* 0x000fd20008705670 */
[----:B------:R-:W-:Y:S05]  /*2b00*/  BRA.U UP0, `(.L_x_49) ;  /* 0x0000000500487547 */ /* 0x000fea000b800000 */
[----:B------:R-:W-:Y:S01]  /*2b10*/  ISETP.GE.U32.AND P2, PT, R0, 0x4, PT ;  /* 0x000000040000780c */ /* 0x000fe20003f46070 */
[----:B------:R-:W-:Y:S01]  /*2b20*/  IMAD.MOV.U32 R12, RZ, RZ, 0x1 ;  /* 0x00000001ff0c7424 */ /* 0x000fe200078e00ff */
[----:B------:R-:W-:Y:S02]  /*2b30*/  CS2R R10, SRZ ;  /* 0x00000000000a7805 */ /* 0x000fe4000001ff00 */
[----:B------:R-:W-:Y:S01]  /*2b40*/  CS2R R8, SRZ ;  /* 0x0000000000087805 */ /* 0x000fe2000001ff00 */
[----:B------:R-:W-:Y:S01]  /*2b50*/  UMOV UR6, 0x400 ;  /* 0x0000040000067882 */ /* 0x000fe20000000000 */
[----:B------:R-:W-:Y:S01]  /*2b60*/  UMOV UR5, URZ ;  /* 0x000000ff00057c82 */ /* 0x000fe20008000000 */
[----:B------:R-:W-:-:S12]  /*2b70*/  ULEA UR6, UR45, UR6, 0x18 ;  /* 0x000000062d067291 */ /* 0x000fd8000f8ec0ff */
.L_x_53:
[----:B------:R-:W-:Y:S02]  /*2b80*/  LEA R2, R8, UR6, 0x3 ;  /* 0x0000000608027c11 */ /* 0x000fe4000f8e18ff */
[----:B------:R-:W-:-:S03]  /*2b90*/  SHF.L.U32 R5, R9, 0x1f, RZ ;  /* 0x0000001f09057819 */ /* 0x000fc600000006ff */
[----:B------:R-:W-:Y:S01]  /*2ba0*/  VIADD R4, R2, 0x100 ;  /* 0x0000010002047836 */ /* 0x000fe20000000000 */
[----:B------:R-:W1:Y:S02]  /*2bb0*/  SYNCS.PHASECHK.TRANS64.TRYWAIT P0, [R2+URZ+0xf0], R5 ;  /* 0x0000f005020075a7 */ /* 0x000e6400080011ff */
[----:B-1----:R-:W-:Y:S05]  /*2bc0*/  @!P0 BRA `(.L_x_50) ;  /* 0x00000060007c8947 */ /* 0x002fea0003800000 */
.L_x_129:
[----:B------:R-:W-:Y:S01]  /*2bd0*/  ULEA UR4, UR5, UR6, 0x3 ;  /* 0x0000000605047291 */ /* 0x000fe2000f8e18ff */
[----:B------:R-:W-:Y:S02]  /*2be0*/  PRMT R4, RZ, 0x654, R4 ;  /* 0x00000654ff047816 */ /* 0x000fe40000000004 */
[----:B-1----:R-:W-:Y:S01]  /*2bf0*/  SHF.L.U32 R5, R12, 0x1f, RZ ;  /* 0x0000001f0c057819 */ /* 0x002fe200000006ff */
[----:B------:R-:W-:Y:S01]  /*2c00*/  UIADD3 UR7, UPT, UPT, UR4, 0x90, URZ ;  /* 0x0000009004077890 */ /* 0x000fe2000fffe0ff */
[----:B------:R1:W-:Y:S05]  /*2c10*/  SYNCS.ARRIVE.TRANS64.RED.A1T0 RZ, [R4+URZ], RZ ;  /* 0x000000ff04ff79a7 */ /* 0x0003ea00081004ff */
[----:B------:R-:W-:Y:S01]  /*2c20*/  IMAD.U32 R7, RZ, RZ, UR7 ;  /* 0x00000007ff077e24 */ /* 0x000fe2000f8e00ff */
[----:B------:R-:W2:Y:S04]  /*2c30*/  SYNCS.PHASECHK.TRANS64.TRYWAIT P0, [UR4+0xa0], R5 ;  /* 0x0000a005ff0075a7 */ /* 0x000ea80008001104 */
[----:B------:R-:W-:Y:S01]  /*2c40*/  PRMT R6, R0, 0x654, R7 ;  /* 0x0000065400067816 */ /* 0x000fe20000000007 */
[----:B-1----:R-:W-:Y:S01]  /*2c50*/  @!P2 IMAD.MOV.U32 R4, RZ, RZ, 0x10 ;  /* 0x00000010ff04a424 */ /* 0x002fe200078e00ff */
[----:B--2---:R-:W-:Y:S06]  /*2c60*/  @!P0 BRA `(.L_x_51) ;  /* 0x0000006000688947 */ /* 0x004fec0003800000 */
.L_x_131:
[----:B------:R-:W-:Y:S01]  /*2c70*/  ULEA UR8, UR5, UR6, 0x4 ;  /* 0x0000000605087291 */ /* 0x000fe2000f8e20ff */
[----:B------:R-:W-:Y:S01]  /*2c80*/  SEL R3, R6, R3, !P2 ;  /* 0x0000000306037207 */ /* 0x000fe20005000000 */
[----:B------:R-:W-:Y:S01]  /*2c90*/  UIADD3 UR9, UPT, UPT, UR4, 0x90, URZ ;  /* 0x0000009004097890 */ /* 0x000fe2000fffe0ff */
[----:B-1----:R-:W-:Y:S01]  /*2ca0*/  LEA R2, R11, UR6, 0x3 ;  /* 0x000000060b027c11 */ /* 0x002fe2000f8e18ff */
[----:B------:R-:W-:Y:S01]  /*2cb0*/  UIADD3 UR8, UPT, UPT, UR8, 0x120, URZ ;  /* 0x0000012008087890 */ /* 0x000fe2000fffe0ff */
[----:B------:R-:W-:Y:S01]  /*2cc0*/  SHF.L.U32 R5, R10, 0x1f, RZ ;  /* 0x0000001f0a057819 */ /* 0x000fe200000006ff */
[----:B------:R1:W-:Y:S01]  /*2cd0*/  @!P2 SYNCS.ARRIVE.TRANS64.RED RZ, [R3+URZ], R4 ;  /* 0x0000000403ffa9a7 */ /* 0x0003e200080004ff */
[----:B------:R-:W-:Y:S01]  /*2ce0*/  UIADD3 UR4, UPT, UPT, UR5, 0x1, URZ ;  /* 0x0000000105047890 */ /* 0x000fe2000fffe0ff */
[----:B------:R-:W-:-:S03]  /*2cf0*/  VIADD R8, R8, 0x1 ;  /* 0x0000000108087836 */ /* 0x000fc60000000000 */
[----:B------:R-:W-:Y:S02]  /*2d00*/  UISETP.NE.AND UP0, UPT, UR4, 0x2, UPT ;  /* 0x000000020400788c */ /* 0x000fe4000bf05270 */
[----:B------:R-:W-:Y:S06]  /*2d10*/  UGETNEXTWORKID.BROADCAST [UR8], [UR9] ;  /* 0x00000000080073ca */ /* 0x000fec0008000100 */
[----:B------:R-:W-:Y:S01]  /*2d20*/  USEL UR7, URZ, 0x1, UP0 ;  /* 0x00000001ff077887 */ /* 0x000fe20008000000 */
[----:B------:R-:W-:Y:S01]  /*2d30*/  ISETP.NE.AND P0, PT, R8, 0x2, PT ;  /* 0x000000020800780c */ /* 0x000fe20003f05270 */
[----:B------:R-:W-:Y:S01]  /*2d40*/  USEL UR5, UR4, URZ, UP0 ;  /* 0x000000ff04057287 */ /* 0x000fe20008000000 */
[----:B------:R-:W2:Y:S03]  /*2d50*/  SYNCS.PHASECHK.TRANS64.TRYWAIT P1, [R2+URZ+0x90], R5 ;  /* 0x00009005020075a7 */ /* 0x000ea600080211ff */
[----:B------:R-:W-:Y:S01]  /*2d60*/  LOP3.LUT R12, R12, UR7, RZ, 0x3c, !PT ;  /* 0x000000070c0c7c12 */ /* 0x000fe2000f8e3cff */
[----:B-12---:R-:W-:Y:S07]  /*2d70*/  @!P1 BRA `(.L_x_52) ;  /* 0x00000060003c9947 */ /* 0x006fee0003800000 */
.L_x_132:
[C---:B------:R-:W-:Y:S01]  /*2d80*/  LEA R4, R11.reuse, UR6, 0x4 ;  /* 0x000000060b047c11 */ /* 0x040fe2000f8e20ff */
[----:B-1----:R-:W-:Y:S01]  /*2d90*/  VIADD R2, R2, 0xa0 ;  /* 0x000000a002027836 */ /* 0x002fe20000000000 */
[----:B------:R-:W-:Y:S01]  /*2da0*/  SEL R8, R8, RZ, P0 ;  /* 0x000000ff08087207 */ /* 0x000fe20000000000 */
[----:B------:R-:W-:-:S03]  /*2db0*/  VIADD R11, R11, 0x1 ;  /* 0x000000010b0b7836 */ /* 0x000fc60000000000 */
[----:B------:R-:W1:Y:S01]  /*2dc0*/  LDS.128 R4, [R4+0x120] ;  /* 0x0001200004047984 */ /* 0x000e620000000c00 */
[----:B------:R-:W-:Y:S02]  /*2dd0*/  PRMT R2, RZ, 0x654, R2 ;  /* 0x00000654ff027816 */ /* 0x000fe40000000002 */
[C---:B------:R-:W-:Y:S01]  /*2de0*/  ISETP.NE.AND P1, PT, R11.reuse, 0x2, PT ;  /* 0x000000020b00780c */ /* 0x040fe20003f25270 */
[----:B------:R-:W-:Y:S01]  /*2df0*/  @!PT LDS RZ, [RZ] ;  /* 0x00000000fffff984 */ /* 0x000fe20000000800 */
[----:B------:R-:W-:Y:S01]  /*2e00*/  @!PT LDS RZ, [RZ] ;  /* 0x00000000fffff984 */ /* 0x000fe20000000800 */
[----:B------:R-:W-:Y:S01]  /*2e10*/  @!PT LDS RZ, [RZ] ;  /* 0x00000000fffff984 */ /* 0x000fe20000000800 */
[----:B------:R-:W-:Y:S01]  /*2e20*/  @!PT LDS RZ, [RZ] ;  /* 0x00000000fffff984 */ /* 0x000fe20000000800 */
[----:B------:R2:W-:Y:S06]  /*2e30*/  MEMBAR.ALL.CTA ;  /* 0x0000000000007992 */ /* 0x0005ec0000008000 */
[----:B--2---:R-:W2:Y:S01]  /*2e40*/  FENCE.VIEW.ASYNC.S ;  /* 0x00000000000073c6 */ /* 0x004ea20000000000 */
[----:B------:R-:W-:Y:S01]  /*2e50*/  SEL R11, R11, RZ, P1 ;  /* 0x000000ff0b0b7207 */ /* 0x000fe20000800000 */
[----:B--2---:R2:W-:Y:S01]  /*2e60*/  SYNCS.ARRIVE.TRANS64.RED.A1T0 RZ, [R2+URZ], RZ ;  /* 0x000000ff02ff79a7 */ /* 0x0045e200081004ff */
[----:B-1----:R-:W-:-:S02]  /*2e70*/  LOP3.LUT P3, RZ, R6, 0x1, RZ, 0xc0, !PT ;  /* 0x0000000106ff7812 */ /* 0x002fc4000786c0ff */
[----:B------:R-:W-:-:S04]  /*2e80*/  SEL R5, RZ, 0x1, P1 ;  /* 0x00000001ff057807 */ /* 0x000fc80000800000 */
[----:B------:R-:W-:Y:S02]  /*2e90*/  LOP3.LUT R10, R10, R5, RZ, 0x3c, !PT ;  /* 0x000000050a0a7212 */ /* 0x000fe400078e3cff */
[----:B--2---:R-:W-:-:S04]  /*2ea0*/  SEL R2, RZ, 0x1, P0 ;  /* 0x00000001ff027807 */ /* 0x004fc80000000000 */
[----:B------:R-:W-:Y:S01]  /*2eb0*/  LOP3.LUT R9, R9, R2, RZ, 0x3c, !PT ;  /* 0x0000000209097212 */ /* 0x000fe200078e3cff */
[----:B------:R-:W-:Y:S06]  /*2ec0*/  @P3 BRA `(.L_x_53) ;  /* 0xfffffffc002c3947 */ /* 0x000fec000383ffff */
[----:B------:R-:W-:Y:S01]  /*2ed0*/  ULEA UR4, UR5, UR6, 0x3 ;  /* 0x0000000605047291 */ /* 0x000fe2000f8e18ff */
[----:B------:R-:W-:-:S08]  /*2ee0*/  SHF.L.U32 R3, R12, 0x1f, RZ ;  /* 0x0000001f0c037819 */ /* 0x000fd000000006ff */
[----:B------:R-:W1:Y:S02]  /*2ef0*/  SYNCS.PHASECHK.TRANS64 P0, [UR4+0xa0], R3 ;  /* 0x0000a003ff0075a7 */ /* 0x000e640008001004 */
[----:B-1----:R-:W-:Y:S05]  /*2f00*/  @P0 BRA `(.L_x_54) ;  /* 0x0000000000080947 */ /* 0x002fea0003800000 */
[----:B------:R-:W1:Y:S02]  /*2f10*/  SYNCS.PHASECHK.TRANS64.TRYWAIT P0, [UR4+0xa0], R3 ;  /* 0x0000a003ff0075a7 */ /* 0x000e640008001104 */
[----:B-1----:R-:W-:Y:S05]  /*2f20*/  @!P0 BRA `(.L_x_55) ;  /* 0x0000005c00e48947 */ /* 0x002fea0003800000 */
.L_x_54:
[----:B------:R-:W-:-:S04]  /*2f30*/  UIADD3 UR7, UPT, UPT, UR5, 0x1, URZ ;  /* 0x0000000105077890 */ /* 0x000fc8000fffe0ff */
[----:B------:R-:W-:-:S04]  /*2f40*/  UISETP.NE.AND UP0, UPT, UR7, 0x2, UPT ;  /* 0x000000020700788c */ /* 0x000fc8000bf05270 */
[----:B------:R-:W-:Y:S02]  /*2f50*/  USEL UR8, URZ, 0x1, UP0 ;  /* 0x00000001ff087887 */ /* 0x000fe40008000000 */
[----:B------:R-:W-:-:S04]  /*2f60*/  USEL UR7, UR7, URZ, UP0 ;  /* 0x000000ff07077287 */ /* 0x000fc80008000000 */
[----:B------:R-:W-:Y:S01]  /*2f70*/  ULEA UR7, UR7, UR6, 0x3 ;  /* 0x0000000607077291 */ /* 0x000fe2000f8e18ff */
[----:B-1----:R-:W-:-:S04]  /*2f80*/  LOP3.LUT R3, R12, UR8, RZ, 0x3c, !PT ;  /* 0x000000080c037c12 */ /* 0x002fc8000f8e3cff */
[----:B------:R-:W-:-:S04]  /*2f90*/  SHF.L.U32 R0, R3, 0x1f, RZ ;  /* 0x0000001f03007819 */ /* 0x000fc800000006ff */
[----:B------:R-:W1:Y:S02]  /*2fa0*/  SYNCS.PHASECHK.TRANS64 P0, [UR7+0xa0], R0 ;  /* 0x0000a000ff0075a7 */ /* 0x000e640008001007 */
[----:B-1----:R-:W-:Y:S05]  /*2fb0*/  @P0 EXIT ;  /* 0x000000000000094d */ /* 0x002fea0003800000 */
[----:B------:R-:W-:Y:S02]  /*2fc0*/  SHF.L.U32 R3, R3, 0x1f, RZ ;  /* 0x0000001f03037819 */ /* 0x000fe400000006ff */
[----:B------:R-:W-:-:S07]  /*2fd0*/  MOV R0, UR7 ;  /* 0x0000000700007c02 */ /* 0x000fce0008000f00 */
.L_x_56:
[----:B-1----:R1:W2:Y:S02]  /*2fe0*/  SYNCS.PHASECHK.TRANS64.TRYWAIT P0, [R0+URZ+0xa0], R3 ;  /* 0x0000a003000075a7 */ /* 0x0022a400080011ff */
[----:B--2---:R-:W-:Y:S05]  /*2ff0*/  @!P0 NANOSLEEP.SYNCS 0x989680 ;  /* 0x009896800000895d */ /* 0x004fea0003900000 */
[----:B------:R-:W2:Y:S02]  /*3000*/  @!P0 SYNCS.PHASECHK.TRANS64 P0, [R0+URZ+0xa0], R3 ;  /* 0x0000a003000085a7 */ /* 0x000ea400080010ff */
[----:B--2---:R-:W-:Y:S05]  /*3010*/  @P0 EXIT ;  /* 0x000000000000094d */ /* 0x004fea0003800000 */
[----:B------:R-:W-:Y:S05]  /*3020*/  BRA `(.L_x_56) ;  /* 0xfffffffc00ec7947 */ /* 0x000fea000383ffff */
.L_x_49:
[----:B------:R-:W-:Y:S05]  /*3030*/  BRA.U UP4, `(.L_x_57) ;  /* 0x0000000d04bc7547 */ /* 0x000fea000b800000 */
[----:B------:R-:W-:Y:S01]  /*3040*/  UMOV UR4, 0x40 ;  /* 0x0000004000047882 */ /* 0x000fe20000000000 */
[----:B------:R-:W-:Y:S01]  /*3050*/  NOP ;  /* 0x0000000000007918 */ /* 0x000fe20000000000 */
[----:B------:R-:W-:Y:S01]  /*3060*/  ULEA UR5, UR45, UR4, 0x18 ;  /* 0x000000042d057291 */ /* 0x000fe2000f8ec0ff */
[----:B------:R-:W-:Y:S02]  /*3070*/  UMOV UR6, 0x400 ;  /* 0x0000040000067882 */ /* 0x000fe40000000000 */
[----:B------:R-:W-:-:S06]  /*3080*/  ULEA UR6, UR45, UR6, 0x18 ;  /* 0x000000062d067291 */ /* 0x000fcc000f8ec0ff */
[----:B------:R-:W1:Y:S02]  /*3090*/  LDS.U8 R0, [UR5+0x1c] ;  /* 0x00001c05ff007984 */ /* 0x000e640008000000 */
[----:B-1----:R-:W-:-:S13]  /*30a0*/  ISETP.NE.AND P0, PT, R0, RZ, PT ;  /* 0x000000ff0000720c */ /* 0x002fda0003f05270 */
[----:B------:R-:W-:Y:S05]  /*30b0*/  @P0 BRA `(.L_x_58) ;  /* 0x0000000000580947 */ /* 0x000fea0003800000 */
[----:B------:R-:W-:-:S13]  /*30c0*/  ELECT P0, URZ, PT ;  /* 0x0000000000ff782f */ /* 0x000fda0003800000 */
[----:B------:R-:W-:Y:S05]  /*30d0*/  @!P0 BRA `(.L_x_59) ;  /* 0x0000000000608947 */ /* 0x000fea0003800000 */
[----:B------:R-:W-:Y:S01]  /*30e0*/  UMOV UR4, 0x10 ;  /* 0x0000001000047882 */ /* 0x000fe20000000000 */
[----:B------:R-:W-:Y:S01]  /*30f0*/  HFMA2 R0, -RZ, RZ, 0, 5.9604644775390625e-08 ;  /* 0x00000001ff007431 */ /* 0x000fe200000001ff */
[----:B------:R-:W-:-:S03]  /*3100*/  MOV R3, 0xffff ;  /* 0x0000ffff00037802 */ /* 0x000fc60000000f00 */
[----:B------:R-:W-:Y:S04]  /*3110*/  DEPBAR.LE SB1, 0x36 ;  /* 0x00009d800000791a */ /* 0x000fe80000000000 */
[----:B------:R-:W1:Y:S02]  /*3120*/  UTCATOMSWS.FIND_AND_SET.ALIGN UP0, UR4, UR4 ;  /* 0x00000004000475e3 */ /* 0x000e640008000800 */
[----:B-1----:R-:W-:Y:S01]  /*3130*/  MOV R4, UR4 ;  /* 0x0000000400047c02 */ /* 0x002fe20008000f00 */
[----:B------:R-:W-:Y:S06]  /*3140*/  BRA.U UP0, `(.L_x_60) ;  /* 0x0000000100187547 */ /* 0x000fec000b800000 */
.L_x_61:
[----:B------:R-:W-:Y:S05]  /*3150*/  NANOSLEEP 0x64 ;  /* 0x000000640000795d */ /* 0x000fea0003800000 */
[----:B------:R-:W-:-:S05]  /*3160*/  UMOV UR4, 0x10 ;  /* 0x0000001000047882 */ /* 0x000fca0000000000 */
[----:B------:R-:W-:Y:S04]  /*3170*/  DEPBAR.LE SB1, 0x36 ;  /* 0x00009d800000791a */ /* 0x000fe80000000000 */
[----:B------:R-:W1:Y:S02]  /*3180*/  UTCATOMSWS.FIND_AND_SET.ALIGN UP0, UR4, UR4 ;  /* 0x00000004000475e3 */ /* 0x000e640008000800 */
[----:B-1----:R-:W-:Y:S01]  /*3190*/  MOV R4, UR4 ;  /* 0x0000000400047c02 */ /* 0x002fe20008000f00 */
[----:B------:R-:W-:Y:S05]  /*31a0*/  BRA.U !UP0, `(.L_x_61) ;  /* 0xfffffffd08e87547 */ /* 0x000fea000b83ffff */
.L_x_60:
[-C--:B------:R-:W-:Y:S02]  /*31b0*/  SHF.L.U32 R3, R3, R4.reuse, RZ ;  /* 0x0000000403037219 */ /* 0x080fe400000006ff */
[----:B------:R-:W-:Y:S01]  /*31c0*/  SHF.L.U32 R0, R0, R4, RZ ;  /* 0x0000000400007219 */ /* 0x000fe200000006ff */
[----:B------:R-:W-:Y:S02]  /*31d0*/  IMAD.SHL.U32 R4, R4, 0x20, RZ ;  /* 0x0000002004047824 */ /* 0x000fe400078e00ff */
[----:B------:R1:W-:Y:S04]  /*31e0*/  ATOMS.OR RZ, [UR5+0x14], R3 ;  /* 0x00001403ffff798c */ /* 0x0003e8000b000005 */
[----:B------:R1:W-:Y:S04]  /*31f0*/  ATOMS.OR RZ, [UR5+0x18], R0 ;  /* 0x00001800ffff798c */ /* 0x0003e8000b000005 */
[----:B------:R1:W-:Y:S01]  /*3200*/  STS [UR6+0x140], R4 ;  /* 0x00014004ff007988 */ /* 0x0003e20008000806 */
[----:B------:R-:W-:Y:S05]  /*3210*/  BRA `(.L_x_59) ;  /* 0x0000000000107947 */ /* 0x000fea0003800000 */
.L_x_58:
[----:B------:R-:W-:Y:S02]  /*3220*/  MOV R0, 0xffffffff ;  /* 0xffffffff00007802 */ /* 0x000fe40000000f00 */
[----:B------:R-:W-:-:S03]  /*3230*/  MOV R4, 0x3260 ;  /* 0x0000326000047802 */ /* 0x000fc60000000f00 */
[----:B------:R1:W-:Y:S04]  /*3240*/  STS [UR6+0x140], R0 ;  /* 0x00014000ff007988 */ /* 0x0003e80008000806 */
[----:B-1---5:R-:W-:Y:S05]  /*3250*/  CALL.REL.NOINC `($__internal_1_$__cuda_sm10x_tcgen05_guardrail_trap_phase_invalid_during_alloc) ;  /* 0x0000006000a47944 */ /* 0x022fea0003c00000 */
.L_x_59:
[----:B------:R-:W-:Y:S05]  /*3260*/  WARPSYNC.ALL ;  /* 0x0000000000007948 */ /* 0x000fea0003800000 */
[----:B------:R-:W2:Y:S01]  /*3270*/  S2UR UR4, SR_CgaCtaId ;  /* 0x00000000000479c3 */ /* 0x000ea20000008800 */
[----:B------:R-:W-:Y:S01]  /*3280*/  UMOV UR26, 0x400 ;  /* 0x00000400001a7882 */ /* 0x000fe20000000000 */
[----:B------:R-:W-:-:S06]  /*3290*/  NOP ;  /* 0x0000000000007918 */ /* 0x000fcc0000000000 */
[----:B------:R-:W-:Y:S06]  /*32a0*/  BAR.ARV 0x6, 0xa0 ;  /* 0x0182800000007b1d */ /* 0x000fec0000002000 */
[----:B------:R-:W3:Y:S01]  /*32b0*/  LDCU UR5, c[0x0][0x38c] ;  /* 0x00007180ff0577ac */ /* 0x000ee20008000800 */
[----:B------:R-:W-:Y:S01]  /*32c0*/  LOP3.LUT R2, R2, 0xffff, RZ, 0xc0, !PT ;  /* 0x0000ffff02027812 */ /* 0x000fe200078ec0ff */
[----:B------:R-:W-:Y:S01]  /*32d0*/  IMAD.MOV.U32 R11, RZ, RZ, 0x1 ;  /* 0x00000001ff0b7424 */ /* 0x000fe200078e00ff */
[----:B------:R-:W-:Y:S01]  /*32e0*/  CS2R R8, SRZ ;  /* 0x0000000000087805 */ /* 0x000fe2000001ff00 */
[----:B------:R-:W4:Y:S01]  /*32f0*/  LDCU UR7, c[0x0][0x38c] ;  /* 0x00007180ff0777ac */ /* 0x000f220008000800 */
[----:B------:R-:W-:Y:S01]  /*3300*/  R2UR UR27, R2 ;  /* 0x00000000021b72ca */ /* 0x000fe200000e0000 */
[----:B------:R-:W-:Y:S01]  /*3310*/  IMAD.MOV.U32 R10, RZ, RZ, RZ ;  /* 0x000000ffff0a7224 */ /* 0x000fe200078e00ff */
[----:B------:R-:W-:Y:S01]  /*3320*/  UMOV UR31, URZ ;  /* 0x000000ff001f7c82 */ /* 0x000fe20008000000 */
[----:B------:R-:W-:Y:S01]  /*3330*/  UMOV UR22, URZ ;  /* 0x000000ff00167c82 */ /* 0x000fe20008000000 */
[----:B--2---:R-:W-:Y:S01]  /*3340*/  ULEA UR26, UR4, UR26, 0x18 ;  /* 0x0000001a041a7291 */ /* 0x004fe2000f8ec0ff */
[----:B------:R-:W-:Y:S01]  /*3350*/  UMOV UR38, 0x0 ;  /* 0x0000000000267882 */ /* 0x000fe20000000000 */
[----:B------:R-:W-:-:S02]  /*3360*/  UMOV UR39, 0x8200010 ;  /* 0x0820001000277882 */ /* 0x000fc40000000000 */
[----:B------:R-:W-:Y:S02]  /*3370*/  UIADD3 UR4, UPT, UPT, UR26, 0x8400, URZ ;  /* 0x000084001a047890 */ /* 0x000fe4000fffe0ff */
[----:B------:R-:W-:Y:S02]  /*3380*/  UIADD3 UR6, UPT, UPT, UR26, 0x20400, URZ ;  /* 0x000204001a067890 */ /* 0x000fe4000fffe0ff */
[----:B---3--:R-:W-:Y:S01]  /*3390*/  UIADD3 UR5, UPT, UPT, UR5, 0x7f, URZ ;  /* 0x0000007f05057890 */ /* 0x008fe2000fffe0ff */
[----:B-1----:R-:W1:Y:S01]  /*33a0*/  LDS R0, [UR26+0x140] ;  /* 0x0001401aff007984 */ /* 0x002e620008000800 */
[----:B------:R-:W-:Y:S01]  /*33b0*/  UMOV UR36, 0x0 ;  /* 0x0000000000247882 */ /* 0x000fe20000000000 */
[----:B------:R-:W-:Y:S01]  /*33c0*/  UMOV UR37, 0x8200010 ;  /* 0x0820001000257882 */ /* 0x000fe20000000000 */
[----:B------:R-:W-:Y:S02]  /*33d0*/  USHF.R.S32.HI UR40, URZ, 0x1f, UR5 ;  /* 0x0000001fff287899 */ /* 0x000fe40008011405 */
[----:B----4-:R-:W-:-:S02]  /*33e0*/  UISETP.GE.AND UP4, UPT, UR7, 0x1, UPT ;  /* 0x000000010700788c */ /* 0x010fc4000bf86270 */
[----:B------:R-:W-:Y:S02]  /*33f0*/  ULEA.HI UR40, UR40, UR5, URZ, 0x7 ;  /* 0x0000000528287291 */ /* 0x000fe4000f8f38ff */
[----:B------:R-:W-:Y:S02]  /*3400*/  USHF.R.U32.HI UR5, URZ, 0x4, UR4 ;  /* 0x00000004ff057899 */ /* 0x000fe40008011604 */
[----:B------:R-:W-:Y:S02]  /*3410*/  USHF.R.S32.HI UR40, URZ, 0x7, UR40 ;  /* 0x00000007ff287899 */ /* 0x000fe40008011428 */
[----:B------:R-:W-:Y:S02]  /*3420*/  USHF.R.U32.HI UR4, URZ, 0x4, UR6 ;  /* 0x00000004ff047899 */ /* 0x000fe40008011606 */
[----:B------:R-:W-:Y:S02]  /*3430*/  UISETP.LT.AND UP0, UPT, UR40, 0x1, UPT ;  /* 0x000000012800788c */ /* 0x000fe4000bf01270 */
[----:B------:R-:W-:-:S02]  /*3440*/  ULOP3.LUT UR5, UR5, 0x3fff, URZ, 0xc0, !UPT ;  /* 0x00003fff05057892 */ /* 0x000fc4000f8ec0ff */
[----:B------:R-:W-:Y:S02]  /*3450*/  ULOP3.LUT UR4, UR4, 0x3fff, URZ, 0xc0, !UPT ;  /* 0x00003fff04047892 */ /* 0x000fe4000f8ec0ff */
[----:B------:R-:W-:Y:S02]  /*3460*/  USEL UR41, UR40, 0x1, !UP0 ;  /* 0x0000000128297887 */ /* 0x000fe4000c000000 */
[----:B------:R-:W-:Y:S02]  /*3470*/  ULOP3.LUT UR28, UR5, 0x10000, URZ, 0xfc, !UPT ;  /* 0x00010000051c7892 */ /* 0x000fe4000f8efcff */
[----:B------:R-:W-:Y:S02]  /*3480*/  ULOP3.LUT UR29, UR4, 0x10000, URZ, 0xfc, !UPT ;  /* 0x00010000041d7892 */ /* 0x000fe4000f8efcff */
[----:B------:R-:W-:Y:S01]  /*3490*/  UIADD3 UR41, UPT, UPT, -UR41, URZ, URZ ;  /* 0x000000ff29297290 */ /* 0x000fe2000fffe1ff */
[----:B------:R-:W-:Y:S01]  /*34a0*/  UMOV UR34, 0x0 ;  /* 0x0000000000227882 */ /* 0x000fe20000000000 */
[----:B------:R-:W-:Y:S01]  /*34b0*/  UMOV UR35, 0x8200010 ;  /* 0x0820001000237882 */ /* 0x000fe20000000000 */
[----:B------:R-:W-:Y:S01]  /*34c0*/  UMOV UR32, 0x0 ;  /* 0x0000000000207882 */ /* 0x000fe20000000000 */
[----:B------:R-:W-:Y:S01]  /*34d0*/  UMOV UR33, 0x8200010 ;  /* 0x0820001000217882 */ /* 0x000fe20000000000 */
[----:B-1----:R-:W-:-:S15]  /*34e0*/  R2UR UR42, R0 ;  /* 0x00000000002a72ca */ /* 0x002fde00000e0000 */
.L_x_68:
[----:B------:R-:W-:Y:S02]  /*34f0*/  LEA R0, R10, UR26, 0x3 ;  /* 0x0000001a0a007c11 */ /* 0x000fe4000f8e18ff */
[----:B------:R-:W-:Y:S02]  /*3500*/  SHF.L.U32 R5, R9, 0x1f, RZ ;  /* 0x0000001f09057819 */ /* 0x000fe400000006ff */
[----:B------:R-:W-:Y:S01]  /*3510*/  PLOP3.LUT P0, PT, PT, PT, UP4, 0x80, 0x8 ;  /* 0x000000000008781c */ /* 0x000fe20003f0f048 */
[----:B------:R-:W-:Y:S01]  /*3520*/  VIADD R3, R0, 0xa0 ;  /* 0x000000a000037836 */ /* 0x000fe20000000000 */
[----:B-1----:R-:W1:Y:S02]  /*3530*/  SYNCS.PHASECHK.TRANS64.TRYWAIT P1, [R0+URZ+0x90], R5 ;  /* 0x00009005000075a7 */ /* 0x002e6400080211ff */
[----:B-1-3--:R-:W-:Y:S09]  /*3540*/  @!P1 BRA `(.L_x_62) ;  /* 0x0000005800749947 */ /* 0x00aff20003800000 */
.L_x_134:
[----:B------:R-:W-:Y:S01]  /*3550*/  LEA R4, R10, UR26, 0x4 ;  /* 0x0000001a0a047c11 */ /* 0x000fe2000f8e20ff */
[----:B------:R-:W-:Y:S01]  /*3560*/  @UP4 ULEA UR4, UR22, UR26, 0x3 ;  /* 0x0000001a16044291 */ /* 0x000fe2000f8e18ff */
[----:B------:R-:W-:Y:S01]  /*3570*/  PLOP3.LUT P2, PT, PT, PT, PT, 0x80, 0x8 ;  /* 0x000000000008781c */ /* 0x000fe20003f4f070 */
[----:B------:R-:W-:Y:S01]  /*3580*/  ULEA UR30, UR31, UR26, 0x3 ;  /* 0x0000001a1f1e7291 */ /* 0x000fe2000f8e18ff */
[----:B------:R-:W-:Y:S01]  /*3590*/  PRMT R3, RZ, 0x654, R3 ;  /* 0x00000654ff037816 */ /* 0x000fe20000000003 */
[----:B------:R-:W-:Y:S01]  /*35a0*/  ULEA UR11, UR31, UR42, 0x7 ;  /* 0x0000002a1f0b7291 */ /* 0x000fe2000f8e38ff */
[----:B-1----:R-:W1:Y:S01]  /*35b0*/  LDS.128 R4, [R4+0x120] ;  /* 0x0001200004047984 */ /* 0x002e620000000c00 */
[----:B------:R-:W-:Y:S02]  /*35c0*/  @P0 SHF.L.U32 R2, R8, 0x1f, RZ ;  /* 0x0000001f08020819 */ /* 0x000fe400000006ff */
[----:B------:R-:W-:Y:S01]  /*35d0*/  SHF.L.U32 R0, R11, 0x1f, RZ ;  /* 0x0000001f0b007819 */ /* 0x000fe200000006ff */
[----:B------:R-:W-:Y:S01]  /*35e0*/  @!PT LDS RZ, [RZ] ;  /* 0x00000000fffff984 */ /* 0x000fe20000000800 */
[----:B------:R-:W-:Y:S01]  /*35f0*/  @!PT LDS RZ, [RZ] ;  /* 0x00000000fffff984 */ /* 0x000fe20000000800 */
[----:B------:R-:W-:Y:S01]  /*3600*/  @!PT LDS RZ, [RZ] ;  /* 0x00000000fffff984 */ /* 0x000fe20000000800 */
[----:B------:R-:W-:Y:S01]  /*3610*/  @!PT LDS RZ, [RZ] ;  /* 0x00000000fffff984 */ /* 0x000fe20000000800 */
[----:B------:R2:W-:Y:S06]  /*3620*/  MEMBAR.ALL.CTA ;  /* 0x0000000000007992 */ /* 0x0005ec0000008000 */
[----:B--2---:R-:W2:Y:S02]  /*3630*/  FENCE.VIEW.ASYNC.S ;  /* 0x00000000000073c6 */ /* 0x004ea40000000000 */
[----:B--2---:R2:W-:Y:S01]  /*3640*/  SYNCS.ARRIVE.TRANS64.RED.A1T0 RZ, [R3+URZ], RZ ;  /* 0x000000ff03ff79a7 */ /* 0x0045e200081004ff */
[----:B------:R2:W3:Y:S01]  /*3650*/  @P0 SYNCS.PHASECHK.TRANS64.TRYWAIT P2, [UR4], R2 ;  /* 0x00000002ff0005a7 */ /* 0x0004e20008041104 */
[----:B-1----:R-:W-:Y:S01]  /*3660*/  LOP3.LUT P1, RZ, R6, 0x1, RZ, 0xc0, !PT ;  /* 0x0000000106ff7812 */ /* 0x002fe2000782c0ff */
[----:B------:R-:W1:Y:S02]  /*3670*/  SYNCS.PHASECHK.TRANS64.TRYWAIT P0, [UR30+0xd0], R0 ;  /* 0x0000d000ff0075a7 */ /* 0x000e64000800111e */
[----:B-123--:R-:W-:Y:S10]  /*3680*/  @!P0 BRA `(.L_x_63) ;  /* 0x0000005800388947 */ /* 0x00eff40003800000 */
.L_x_136:
[----:B------:R-:W-:Y:S01]  /*3690*/  IADD3 R10, PT, PT, R10, 0x1, RZ ;  /* 0x000000010a0a7810 */ /* 0x000fe20007ffe0ff */
[----:B------:R-:W-:Y:S06]  /*36a0*/  BRA.U !UP4, `(.L_x_64) ;  /* 0x000000010cc07547 */ /* 0x000fec000b800000 */
[----:B------:R-:W-:Y:S01]  /*36b0*/  UPLOP3.LUT UP2, UPT, UPT, UPT, UPT, 0x40, 0x4 ;  /* 0x000000000004789c */ /* 0x000fe20003f4e870 */
[----:B------:R-:W-:Y:S01]  /*36c0*/  UMOV UR24, UR41 ;  /* 0x0000002900187c82 */ /* 0x000fe20008000000 */
[----:B------:R-:W-:Y:S01]  /*36d0*/  UMOV UR23, UR40 ;  /* 0x0000002800177c82 */ /* 0x000fe20008000000 */
[----:B------:R-:W-:-:S08]  /*36e0*/  UMOV UR10, UR22 ;  /* 0x00000016000a7c82 */ /* 0x000fd00008000000 */
.L_x_67:
[----:B------:R-:W-:Y:S02]  /*36f0*/  UIADD3 UR24, UPT, UPT, UR24, 0x1, URZ ;  /* 0x0000000118187890 */ /* 0x000fe4000fffe0ff */
[----:B--2---:R-:W-:Y:S02]  /*3700*/  ULEA UR5, UR10, UR26, 0x3 ;  /* 0x0000001a0a057291 */ /* 0x004fe4000f8e18ff */
[----:B------:R-:W-:Y:S01]  /*3710*/  UISETP.NE.AND UP3, UPT, UR24, URZ, UPT ;  /* 0x000000ff1800728c */ /* 0x000fe2000bf65270 */
[----:B---3--:R-:W-:Y:S10]  /*3720*/  @P2 BRA `(.L_x_65) ;  /* 0x00000000000c2947 */ /* 0x008ff40003800000 */
[----:B-1----:R-:W-:Y:S04]  /*3730*/  SHF.L.U32 R3, R8, 0x1f, RZ ;  /* 0x0000001f08037819 */ /* 0x002fe800000006ff */
[----:B------:R-:W1:Y:S02]  /*3740*/  SYNCS.PHASECHK.TRANS64.TRYWAIT P0, [UR5], R3 ;  /* 0x00000003ff0075a7 */ /* 0x000e640008001105 */
[----:B-1----:R-:W-:Y:S05]  /*3750*/  @!P0 BRA `(.L_x_66) ;  /* 0x00000058001c8947 */ /* 0x002fea0003800000 */
.L_x_65:
[----:B------:R-:W-:Y:S01]  /*3760*/  UISETP.NE.AND UP0, UPT, UR23, 0x1, UPT ;  /* 0x000000011700788c */ /* 0x000fe2000bf05270 */
[----:B------:R-:W-:Y:S01]  /*3770*/  PLOP3.LUT P2, PT, PT, PT, PT, 0x80, 0x8 ;  /* 0x000000000008781c */ /* 0x000fe20003f4f070 */
[----:B------:R-:W-:Y:S02]  /*3780*/  UIADD3 UR4, UPT, UPT, UR10, 0x1, URZ ;  /* 0x000000010a047890 */ /* 0x000fe4000fffe0ff */
[----:B------:R-:W-:Y:S02]  /*3790*/  UIADD3 UR25, UPT, UPT, UR5, 0x30, URZ ;  /* 0x0000003005197890 */ /* 0x000fe4000fffe0ff */
[----:B------:R-:W-:Y:S01]  /*37a0*/  UISETP.NE.AND UP1, UPT, UR4, 0x6, UPT ;  /* 0x000000060400788c */ /* 0x000fe2000bf25270 */
[----:B------:R-:W-:Y:S01]  /*37b0*/  PLOP3.LUT P0, PT, PT, PT, UP0, 0x80, 0x8 ;  /* 0x000000000008781c */ /* 0x000fe20003f0f008 */
[----:B------:R-:W-:Y:S02]  /*37c0*/  UIADD3 UR23, UPT, UPT, UR23, -0x1, URZ ;  /* 0xffffffff17177890 */ /* 0x000fe4000fffe0ff */
[----:B------:R-:W-:Y:S02]  /*37d0*/  USEL UR6, URZ, 0x1, UP1 ;  /* 0x00000001ff067887 */ /* 0x000fe40008800000 */
[----:B------:R-:W-:Y:S01]  /*37e0*/  USEL UR22, UR4, URZ, UP1 ;  /* 0x000000ff04167287 */ /* 0x000fe20008800000 */
[----:B------:R-:W-:Y:S01]  /*37f0*/  UMOV UR7, 0x40004040 ;  /* 0x4000404000077882 */ /* 0x000fe20000000000 */
[----:B------:R-:W-:Y:S02]  /*3800*/  UMOV UR5, 0x40004040 ;  /* 0x4000404000057882 */ /* 0x000fe40000000000 */
[----:B------:R-:W-:Y:S01]  /*3810*/  @UP0 ULEA UR4, UR22, UR26, 0x3 ;  /* 0x0000001a16040291 */ /* 0x000fe2000f8e18ff */
[----:B------:R-:W-:Y:S01]  /*3820*/  LOP3.LUT R8, R8, UR6, RZ, 0x3c, !PT ;  /* 0x0000000608087c12 */ /* 0x000fe2000f8e3cff */
[----:B------:R-:W-:Y:S01]  /*3830*/  ULEA UR6, UR10, UR29, 0xa ;  /* 0x0000001d0a067291 */ /* 0x000fe2000f8e50ff */
[----:B------:R-:W-:Y:S02]  /*3840*/  UMOV UR21, 0x40004040 ;  /* 0x4000404000157882 */ /* 0x000fe40000000000 */
[----:B-1----:R-:W-:Y:S01]  /*3850*/  @P0 SHF.L.U32 R0, R8, 0x1f, RZ ;  /* 0x0000001f08000819 */ /* 0x002fe200000006ff */
[----:B------:R-:W-:Y:S02]  /*3860*/  UIADD3 UR20, UPT, UPT, UR6, 0x2, URZ ;  /* 0x0000000206147890 */ /* 0x000fe4000fffe0ff */
[----:B------:R-:W-:Y:S01]  /*3870*/  UIADD3 UR16, UPT, UPT, UR6, 0x4, URZ ;  /* 0x0000000406107890 */ /* 0x000fe2000fffe0ff */
[----:B------:R2:W3:Y:S01]  /*3880*/  @P0 SYNCS.PHASECHK.TRANS64.TRYWAIT P2, [UR4], R0 ;  /* 0x00000000ff0005a7 */ /* 0x0004e20008041104 */
[----:B------:R-:W-:Y:S02]  /*3890*/  ULEA UR4, UR10, UR28, 0xa ;  /* 0x0000001c0a047291 */ /* 0x000fe4000f8e50ff */
[----:B------:R-:W-:Y:S02]  /*38a0*/  UIADD3 UR12, UPT, UPT, UR6, 0x6, URZ ;  /* 0x00000006060c7890 */ /* 0x000fe4000fffe0ff */
[----:B------:R-:W-:Y:S02]  /*38b0*/  UIADD3 UR18, UPT, UPT, UR4, 0x2, URZ ;  /* 0x0000000204127890 */ /* 0x000fe4000fffe0ff */
[----:B------:R-:W-:Y:S02]  /*38c0*/  UIADD3 UR14, UPT, UPT, UR4, 0x4, URZ ;  /* 0x00000004040e7890 */ /* 0x000fe4000fffe0ff */
[----:B------:R-:W-:Y:S01]  /*38d0*/  UIADD3 UR8, UPT, UPT, UR4, 0x6, URZ ;  /* 0x0000000604087890 */ /* 0x000fe2000fffe0ff */
[----:B------:R2:W-:Y:S01]  /*38e0*/  UTCQMMA gdesc[UR4], gdesc[UR6], tmem[UR11], tmem[UR38], idesc[UR39], UP2 ;  /* 0x00ff2606040075ea */ /* 0x0005e2000900030b */
[----:B------:R-:W-:Y:S01]  /*38f0*/  UPLOP3.LUT UP2, UPT, UPT, UPT, UPT, 0x80, 0x8 ;  /* 0x000000000008789c */ /* 0x000fe20003f4f070 */
[----:B------:R-:W-:Y:S01]  /*3900*/  UMOV UR19, 0x40004040 ;  /* 0x4000404000137882 */ /* 0x000fe20000000000 */
[----:B------:R-:W-:Y:S01]  /*3910*/  UMOV UR17, 0x40004040 ;  /* 0x4000404000117882 */ /* 0x000fe20000000000 */
[----:B------:R2:W-:Y:S01]  /*3920*/  UTCQMMA gdesc[UR18], gdesc[UR20], tmem[UR11], tmem[UR36], idesc[UR37], UPT ;  /* 0x00ff2414120075ea */ /* 0x0005e2000b80030b */
[----:B------:R-:W-:Y:S01]  /*3930*/  UMOV UR15, 0x40004040 ;  /* 0x40004040000f7882 */ /* 0x000fe20000000000 */
[----:B------:R-:W-:Y:S01]  /*3940*/  UMOV UR13, 0x40004040 ;  /* 0x40004040000d7882 */ /* 0x000fe20000000000 */
[----:B------:R-:W-:Y:S01]  /*3950*/  UMOV UR9, 0x40004040 ;  /* 0x4000404000097882 */ /* 0x000fe20000000000 */
[----:B------:R2:W-:Y:S01]  /*3960*/  UTCQMMA gdesc[UR14], gdesc[UR16], tmem[UR11], tmem[UR34], idesc[UR35], UPT ;  /* 0x00ff22100e0075ea */ /* 0x0005e2000b80030b */
[----:B------:R2:W-:Y:S01]  /*3970*/  UTCQMMA gdesc[UR8], gdesc[UR12], tmem[UR11], tmem[UR32], idesc[UR33], UPT ;  /* 0x00ff200c080075ea */ /* 0x0005e2000b80030b */
[----:B------:R2:W-:Y:S01]  /*3980*/  UTCBAR.MULTICAST [UR25], URZ, UR27 ;  /* 0x000000ff190073e9 */ /* 0x0005e2000800081b */
[----:B------:R-:W-:Y:S01]  /*3990*/  UMOV UR10, UR22 ;  /* 0x00000016000a7c82 */ /* 0x000fe20008000000 */
[----:B------:R-:W-:Y:S05]  /*39a0*/  BRA.U UP3, `(.L_x_67) ;  /* 0xfffffffd03507547 */ /* 0x000fea000b83ffff */
.L_x_64:
[----:B--2---:R-:W-:Y:S01]  /*39b0*/  UIADD3 UR4, UPT, UPT, UR31, 0x1, URZ ;  /* 0x000000011f047890 */ /* 0x004fe2000fffe0ff */
[C---:B------:R-:W-:Y:S01]  /*39c0*/  ISETP.NE.AND P0, PT, R10.reuse, 0x2, PT ;  /* 0x000000020a00780c */ /* 0x040fe20003f05270 */
[----:B------:R-:W-:Y:S02]  /*39d0*/  UIADD3 UR5, UPT, UPT, UR30, 0xb0, URZ ;  /* 0x000000b01e057890 */ /* 0x000fe4000fffe0ff */
[----:B------:R-:W-:Y:S01]  /*39e0*/  UISETP.NE.AND UP0, UPT, UR4, 0x4, UPT ;  /* 0x000000040400788c */ /* 0x000fe2000bf05270 */
[----:B-1----:R-:W-:Y:S02]  /*39f0*/  SEL R0, RZ, 0x1, P0 ;  /* 0x00000001ff007807 */ /* 0x002fe40000000000 */
[----:B------:R-:W-:Y:S01]  /*3a00*/  SEL R10, R10, RZ, P0 ;  /* 0x000000ff0a0a7207 */ /* 0x000fe20000000000 */
[----:B------:R-:W-:Y:S01]  /*3a10*/  USEL UR6, URZ, 0x1, UP0 ;  /* 0x00000001ff067887 */ /* 0x000fe20008000000 */
[----:B------:R-:W-:Y:S01]  /*3a20*/  LOP3.LUT R9, R9, R0, RZ, 0x3c, !PT ;  /* 0x0000000009097212 */ /* 0x000fe200078e3cff */
[----:B------:R-:W-:Y:S01]  /*3a30*/  USEL UR31, UR4, URZ, UP0 ;  /* 0x000000ff041f7287 */ /* 0x000fe20008000000 */
[----:B------:R1:W-:Y:S03]  /*3a40*/  UTCBAR [UR5], URZ ;  /* 0x000000ff050073e9 */ /* 0x0003e600080000ff */
[----:B------:R-:W-:Y:S01]  /*3a50*/  LOP3.LUT R11, R11, UR6, RZ, 0x3c, !PT ;  /* 0x000000060b0b7c12 */ /* 0x000fe2000f8e3cff */
[----:B------:R-:W-:Y:S07]  /*3a60*/  @P1 BRA `(.L_x_68) ;  /* 0xfffffff800a01947 */ /* 0x000fee000383ffff */
[----:B------:R-:W2:Y:S01]  /*3a70*/  S2UR UR8, SR_CgaCtaId ;  /* 0x00000000000879c3 */ /* 0x000ea20000008800 */
[----:B------:R-:W-:Y:S01]  /*3a80*/  ELECT P0, URZ, PT ;  /* 0x0000000000ff782f */ /* 0x000fe20003800000 */
[----:B------:R-:W-:Y:S01]  /*3a90*/  IMAD.MOV.U32 R0, RZ, RZ, 0x1 ;  /* 0x00000001ff007424 */ /* 0x000fe200078e00ff */
[----:B------:R-:W-:Y:S01]  /*3aa0*/  UIADD3 UR26, UPT, UPT, UR26, 0xd0, URZ ;  /* 0x000000d01a1a7890 */ /* 0x000fe2000fffe0ff */
[----:B------:R-:W-:Y:S01]  /*3ab0*/  SHF.L.U32 R3, R11, 0x1f, RZ ;  /* 0x0000001f0b037819 */ /* 0x000fe200000006ff */
[----:B------:R-:W-:-:S03]  /*3ac0*/  UMOV UR4, 0x40 ;  /* 0x0000004000047882 */ /* 0x000fc60000000000 */
[----:B------:R-:W-:Y:S01]  /*3ad0*/  UVIRTCOUNT.DEALLOC.SMPOOL 0x80 ;  /* 0x000000800000784c */ /* 0x000fe20000000000 */
[----:B--2---:R-:W-:Y:S02]  /*3ae0*/  ULEA UR8, UR8, UR4, 0x18 ;  /* 0x0000000408087291 */ /* 0x004fe4000f8ec0ff */
[----:B------:R-:W-:-:S07]  /*3af0*/  ULEA UR4, UR31, UR26, 0x3 ;  /* 0x0000001a1f047291 */ /* 0x000fce000f8e18ff */
[----:B------:R2:W-:Y:S02]  /*3b00*/  @P0 STS.U8 [UR8+0x1c], R0 ;  /* 0x00001c00ff000988 */ /* 0x0005e40008000008 */
[----:B------:R-:W4:Y:S02]  /*3b10*/  SYNCS.PHASECHK.TRANS64.TRYWAIT P0, [UR4], R3 ;  /* 0x00000003ff0075a7 */ /* 0x000f240008001104 */
[----:B--2-4-:R-:W-:Y:S05]  /*3b20*/  @!P0 BRA `(.L_x_69) ;  /* 0x0000005400408947 */ /* 0x014fea0003800000 */
.L_x_139:
[----:B------:R-:W-:-:S04]  /*3b30*/  UIADD3 UR4, UPT, UPT, UR31, 0x1, URZ ;  /* 0x000000011f047890 */ /* 0x000fc8000fffe0ff */
[----:B------:R-:W-:-:S04]  /*3b40*/  UISETP.NE.AND UP0, UPT, UR4, 0x4, UPT ;  /* 0x000000040400788c */ /* 0x000fc8000bf05270 */
[----:B------:R-:W-:Y:S02]  /*3b50*/  USEL UR6, URZ, 0x1, UP0 ;  /* 0x00000001ff067887 */ /* 0x000fe40008000000 */
[----:B------:R-:W-:-:S04]  /*3b60*/  USEL UR4, UR4, URZ, UP0 ;  /* 0x000000ff04047287 */ /* 0x000fc80008000000 */
[----:B-1----:R-:W-:Y:S01]  /*3b70*/  ULEA UR5, UR4, UR26, 0x3 ;  /* 0x0000001a04057291 */ /* 0x002fe2000f8e18ff */
[----:B------:R-:W-:-:S04]  /*3b80*/  LOP3.LUT R2, R11, UR6, RZ, 0x3c, !PT ;  /* 0x000000060b027c12 */ /* 0x000fc8000f8e3cff */
[----:B--2---:R-:W-:-:S04]  /*3b90*/  SHF.L.U32 R3, R2, 0x1f, RZ ;  /* 0x0000001f02037819 */ /* 0x004fc800000006ff */
[----:B------:R-:W1:Y:S02]  /*3ba0*/  SYNCS.PHASECHK.TRANS64.TRYWAIT P0, [UR5], R3 ;  /* 0x00000003ff0075a7 */ /* 0x000e640008001105 */
[----:B-1----:R-:W-:Y:S05]  /*3bb0*/  @!P0 BRA `(.L_x_70) ;  /* 0x0000005400348947 */ /* 0x002fea0003800000 */
.L_x_141:
        /* <DEDUP_REMOVED lines=9> */
.L_x_143:
[----:B------:R-:W-:-:S04]  /*3c50*/  UIADD3 UR4, UPT, UPT, UR4, 0x1, URZ ;  /* 0x0000000104047890 */ /* 0x000fc8000fffe0ff */
[----:B------:R-:W-:-:S04]  /*3c60*/  UISETP.NE.AND UP0, UPT, UR4, 0x4, UPT ;  /* 0x000000040400788c */ /* 0x000fc8000bf05270 */
[----:B------:R-:W-:Y:S02]  /*3c70*/  USEL UR5, URZ, 0x1, UP0 ;  /* 0x00000001ff057887 */ /* 0x000fe40008000000 */
[----:B------:R-:W-:-:S04]  /*3c80*/  USEL UR4, UR4, URZ, UP0 ;  /* 0x000000ff04047287 */ /* 0x000fc80008000000 */
[----:B------:R-:W-:Y:S01]  /*3c90*/  ULEA UR4, UR4, UR26, 0x3 ;  /* 0x0000001a04047291 */ /* 0x000fe2000f8e18ff */
[----:B-1----:R-:W-:-:S04]  /*3ca0*/  LOP3.LUT R3, R2, UR5, RZ, 0x3c, !PT ;  /* 0x0000000502037c12 */ /* 0x002fc8000f8e3cff */
[----:B------:R-:W-:-:S04]  /*3cb0*/  SHF.L.U32 R3, R3, 0x1f, RZ ;  /* 0x0000001f03037819 */ /* 0x000fc800000006ff */
[----:B------:R-:W1:Y:S02]  /*3cc0*/  SYNCS.PHASECHK.TRANS64.TRYWAIT P0, [UR4], R3 ;  /* 0x00000003ff0075a7 */ /* 0x000e640008001104 */
[----:B-1----:R-:W-:Y:S05]  /*3cd0*/  @!P0 BRA `(.L_x_72) ;  /* 0x00000054001c8947 */ /* 0x002fea0003800000 */
.L_x_145:
[----:B------:R-:W-:Y:S01]  /*3ce0*/  NOP ;  /* 0x0000000000007918 */ /* 0x000fe20000000000 */
[----:B-1----:R-:W1:Y:S01]  /*3cf0*/  LDS R0, [UR8+0x14] ;  /* 0x00001408ff007984 */ /* 0x002e620008000800 */
[----:B------:R-:W-:Y:S01]  /*3d00*/  ULOP3.LUT UR4, UR42, 0xffff, URZ, 0xc0, !UPT ;  /* 0x0000ffff2a047892 */ /* 0x000fe2000f8ec0ff */
[----:B------:R-:W-:Y:S01]  /*3d10*/  UMOV UR5, 0xffff ;  /* 0x0000ffff00057882 */ /* 0x000fe20000000000 */
[----:B------:R-:W-:Y:S02]  /*3d20*/  UMOV UR6, 0x1 ;  /* 0x0000000100067882 */ /* 0x000fe40000000000 */
[----:B------:R-:W-:-:S04]  /*3d30*/  USHF.R.U32.HI UR4, URZ, 0x5, UR4 ;  /* 0x00000005ff047899 */ /* 0x000fc80008011604 */
[----:B------:R-:W-:Y:S02]  /*3d40*/  USHF.L.U32 UR5, UR5, UR4, URZ ;  /* 0x0000000405057299 */ /* 0x000fe400080006ff */
[----:B------:R-:W-:-:S04]  /*3d50*/  USHF.L.U32 UR4, UR6, UR4, URZ ;  /* 0x0000000406047299 */ /* 0x000fc800080006ff */
[----:B-1----:R-:W-:-:S04]  /*3d60*/  LOP3.LUT R0, R0, UR5, RZ, 0xc0, !PT ;  /* 0x0000000500007c12 */ /* 0x002fc8000f8ec0ff */
[----:B------:R-:W-:-:S13]  /*3d70*/  ISETP.NE.AND P0, PT, R0, UR5, PT ;  /* 0x0000000500007c0c */ /* 0x000fda000bf05270 */
[----:B------:R-:W-:Y:S05]  /*3d80*/  @P0 BRA `(.L_x_73) ;  /* 0x0000000000580947 */ /* 0x000fea0003800000 */
[----:B------:R-:W1:Y:S02]  /*3d90*/  LDS R0, [UR8+0x18] ;  /* 0x00001808ff007984 */ /* 0x000e640008000800 */
[----:B-1----:R-:W-:-:S04]  /*3da0*/  LOP3.LUT R0, R0, UR4, RZ, 0xc0, !PT ;  /* 0x0000000400007c12 */ /* 0x002fc8000f8ec0ff */
[----:B------:R-:W-:-:S13]  /*3db0*/  ISETP.NE.AND P0, PT, R0, UR4, PT ;  /* 0x0000000400007c0c */ /* 0x000fda000bf05270 */
[----:B------:R-:W-:Y:S05]  /*3dc0*/  @P0 BRA `(.L_x_74) ;  /* 0x00000000003c0947 */ /* 0x000fea0003800000 */
[----:B------:R-:W1:Y:S01]  /*3dd0*/  S2R R2, SR_LANEID ;  /* 0x0000000000027919 */ /* 0x000e620000000000 */
[----:B------:R-:W-:Y:S01]  /*3de0*/  ULOP3.LUT UR5, URZ, UR5, URZ, 0x33, !UPT ;  /* 0x00000005ff057292 */ /* 0x000fe2000f8e33ff */
[----:B------:R-:W-:Y:S01]  /*3df0*/  LOP3.LUT R4, RZ, UR4, RZ, 0x33, !PT ;  /* 0x00000004ff047c12 */ /* 0x000fe2000f8e33ff */
[----:B------:R-:W-:Y:S02]  /*3e00*/  VOTEU.ANY UR4, UPT, PT ;  /* 0x0000000000047886 */ /* 0x000fe400038e0100 */
[----:B------:R-:W-:Y:S01]  /*3e10*/  UFLO.U32 UR4, UR4 ;  /* 0x00000004000472bd */ /* 0x000fe200080e0000 */
[----:B------:R-:W2:Y:S01]  /*3e20*/  REDUX UR6, R4 ;  /* 0x00000000040673c4 */ /* 0x000ea20000000000 */
[----:B------:R-:W-:-:S06]  /*3e30*/  IMAD.U32 R0, RZ, RZ, UR5 ;  /* 0x00000005ff007e24 */ /* 0x000fcc000f8e00ff */
[----:B------:R4:W-:Y:S01]  /*3e40*/  UTCATOMSWS.AND URZ, UR5 ;  /* 0x0000000500ff79e3 */ /* 0x0009e20008000000 */
[----:B------:R-:W3:Y:S01]  /*3e50*/  REDUX UR7, R0 ;  /* 0x00000000000773c4 */ /* 0x000ee20000000000 */
[----:B-1----:R-:W-:Y:S01]  /*3e60*/  ISETP.EQ.U32.AND P0, PT, R2, UR4, PT ;  /* 0x0000000402007c0c */ /* 0x002fe2000bf02070 */
[----:B--2---:R-:W-:Y:S01]  /*3e70*/  IMAD.U32 R2, RZ, RZ, UR6 ;  /* 0x00000006ff027e24 */ /* 0x004fe2000f8e00ff */
[----:B---3--:R-:W-:-:S11]  /*3e80*/  MOV R3, UR7 ;  /* 0x0000000700037c02 */ /* 0x008fd60008000f00 */
[----:B------:R4:W-:Y:S04]  /*3e90*/  @P0 ATOMS.AND RZ, [UR8+0x14], R3 ;  /* 0x00001403ffff098c */ /* 0x0009e8000a800008 */
[----:B------:R4:W-:Y:S01]  /*3ea0*/  @P0 ATOMS.AND RZ, [UR8+0x18], R2 ;  /* 0x00001802ffff098c */ /* 0x0009e2000a800008 */
[----:B------:R-:W-:Y:S05]  /*3eb0*/  BRA `(.L_x_75) ;  /* 0x0000000000147947 */ /* 0x000fea0003800000 */
.L_x_74:
[----:B------:R-:W-:Y:S02]  /*3ec0*/  MOV R2, 0x3ee0 ;  /* 0x00003ee000027802 */ /* 0x000fe40000000f00 */
[----:B---3-5:R-:W-:Y:S05]  /*3ed0*/  CALL.REL.NOINC `($__internal_0_$__cuda_sm10x_tcgen05_guardrail_trap_col_being_dealloced_not_returned_by_alloc) ;  /* 0x0000005400787944 */ /* 0x028fea0003c00000 */
[----:B------:R-:W-:Y:S05]  /*3ee0*/  BRA `(.L_x_75) ;  /* 0x0000000000087947 */ /* 0x000fea0003800000 */
.L_x_73:
[----:B------:R-:W-:Y:S02]  /*3ef0*/  MOV R2, 0x3f10 ;  /* 0x00003f1000027802 */ /* 0x000fe40000000f00 */
[----:B---3-5:R-:W-:Y:S05]  /*3f00*/  CALL.REL.NOINC `($__internal_2_$__cuda_sm10x_tcgen05_guardrail_trap_unallocated_columns_being_dealloced) ;  /* 0x0000005400847944 */ /* 0x028fea0003c00000 */
.L_x_75:
[----:B------:R-:W-:Y:S01]  /*3f10*/  NOP ;  /* 0x0000000000007918 */ /* 0x000fe20000000000 */
[----:B----4-:R-:W-:Y:S05]  /*3f20*/  EXIT ;  /* 0x000000000000794d */ /* 0x010fea0003800000 */
.L_x_57:
[----:B------:R-:W-:-:S09]  /*3f30*/  UISETP.NE.OR UP0, UPT, UR17, 0x3, !UP3 ;  /* 0x000000031100788c */ /* 0x000fd2000df05670 */
[----:B------:R-:W-:Y:S05]  /*3f40*/  BRA.U UP0, `(.L_x_76) ;  /* 0x0000000d00807547 */ /* 0x000fea000b800000 */
[----:B------:R-:W1:Y:S01]  /*3f50*/  LDCU UR32, c[0x0][0x370] ;  /* 0x00006e00ff2077ac */ /* 0x000e620008000800 */
[----:B------:R-:W2:Y:S01]  /*3f60*/  LDC.64 R16, c[0x0][0x348] ;  /* 0x0000d200ff107b82 */ /* 0x000ea20000000a00 */
[----:B------:R-:W-:Y:S02]  /*3f70*/  HFMA2 R13, -RZ, RZ, 0, 0 ;  /* 0x00000000ff0d7431 */ /* 0x000fe400000001ff */
[----:B------:R-:W-:Y:S01]  /*3f80*/  IMAD.MOV.U32 R15, RZ, RZ, 0x1 ;  /* 0x00000001ff0f7424 */ /* 0x000fe200078e00ff */
[----:B------:R-:W1:Y:S01]  /*3f90*/  LDCU.128 UR28, c[0x0][0xb10] ;  /* 0x00016200ff1c77ac */ /* 0x000e620008000c00 */
[----:B------:R-:W-:Y:S01]  /*3fa0*/  IMAD.MOV.U32 R14, RZ, RZ, RZ ;  /* 0x000000ffff0e7224 */ /* 0x000fe200078e00ff */
[----:B------:R-:W-:Y:S01]  /*3fb0*/  MOV R7, 0x2000 ;  /* 0x0000200000077802 */ /* 0x000fe20000000f00 */
[----:B------:R-:W3:Y:S01]  /*3fc0*/  LDCU UR27, c[0x0][0x374] ;  /* 0x00006e80ff1b77ac */ /* 0x000ee20008000800 */
[----:B------:R-:W4:Y:S01]  /*3fd0*/  LDC.64 R2, c[0x0][0x888] ;  /* 0x00022200ff027b82 */ /* 0x000f220000000a00 */
[----:B------:R-:W3:Y:S01]  /*3fe0*/  LDCU UR15, c[0x0][0xb0c] ;  /* 0x00016180ff0f77ac */ /* 0x000ee20008000800 */
[----:B------:R-:W2:Y:S06]  /*3ff0*/  LDCU UR38, c[0x0][0xb20] ;  /* 0x00016400ff2677ac */ /* 0x000eac0008000800 */
[----:B------:R-:W4:Y:S01]  /*4000*/  LDC.64 R4, c[0x0][0x890] ;  /* 0x00022400ff047b82 */ /* 0x000f220000000a00 */
[----:B------:R-:W2:Y:S01]  /*4010*/  LDCU UR4, c[0x0][0xb30] ;  /* 0x00016600ff0477ac */ /* 0x000ea20008000800 */
[----:B------:R-:W-:Y:S01]  /*4020*/  UMOV UR21, 0x400 ;  /* 0x0000040000157882 */ /* 0x000fe20000000000 */
[----:B-1----:R-:W-:-:S02]  /*4030*/  UIMAD.WIDE.U32 UR6, UR32, UR28, URZ ;  /* 0x0000001c200672a5 */ /* 0x002fc4000f8e00ff */
[----:B---3--:R-:W-:Y:S02]  /*4040*/  UIMAD.WIDE.U32 UR8, UR27, UR31, URZ ;  /* 0x0000001f1b0872a5 */ /* 0x008fe4000f8e00ff */
[----:B------:R-:W-:Y:S02]  /*4050*/  ULEA UR21, UR45, UR21, 0x18 ;  /* 0x000000152d157291 */ /* 0x000fe4000f8ec0ff */
[----:B------:R-:W-:Y:S02]  /*4060*/  UPLOP3.LUT UP3, UPT, UPT, UPT, UPT, 0x40, 0x4 ;  /* 0x000000000004789c */ /* 0x000fe40003f6e870 */
[----:B------:R-:W-:Y:S01]  /*4070*/  UIADD3 UR33, UPT, UPT, UR21, 0x68, URZ ;  /* 0x0000006815217890 */ /* 0x000fe2000fffe0ff */
[----:B------:R-:W-:Y:S01]  /*4080*/  UMOV UR6, UR7 ;  /* 0x0000000700067c82 */ /* 0x000fe20008000000 */
[----:B------:R-:W-:Y:S01]  /*4090*/  UMOV UR34, UR9 ;  /* 0x0000000900227c82 */ /* 0x000fe20008000000 */
[----:B------:R-:W-:Y:S02]  /*40a0*/  UISETP.GE.AND UP0, UPT, UR42, 0x1, UPT ;  /* 0x000000012a00788c */ /* 0x000fe4000bf06270 */
[----:B------:R-:W-:Y:S01]  /*40b0*/  UISETP.NE.AND UP4, UPT, UR42, 0x1, UPT ;  /* 0x000000012a00788c */ /* 0x000fe2000bf85270 */
[----:B------:R-:W1:Y:S01]  /*40c0*/  LDCU.64 UR22, c[0x0][0xb28] ;  /* 0x00016500ff1677ac */ /* 0x000e620008000a00 */
[----:B------:R-:W-:-:S02]  /*40d0*/  UISETP.NE.AND UP6, UPT, UR15, 0x1, UPT ;  /* 0x000000010f00788c */ /* 0x000fc4000bfc5270 */
[----:B------:R-:W-:Y:S02]  /*40e0*/  UISETP.NE.AND UP5, UPT, UR30, 0x1, UPT ;  /* 0x000000011e00788c */ /* 0x000fe4000bfa5270 */
[----:B------:R-:W-:Y:S02]  /*40f0*/  UIADD3 UR17, UPT, UPT, UR21, 0x60, URZ ;  /* 0x0000006015117890 */ /* 0x000fe4000fffe0ff */
[----:B------:R-:W-:Y:S02]  /*4100*/  UPRMT UR33, UR45, 0x654, UR33 ;  /* 0x000006542d217896 */ /* 0x000fe40008000021 */
[----:B------:R-:W-:Y:S02]  /*4110*/  USHF.R.U32.HI UR35, URZ, UR29, UR6 ;  /* 0x0000001dff237299 */ /* 0x000fe40008011606 */
[----:B--2---:R-:W-:Y:S02]  /*4120*/  USHF.R.U32.HI UR34, URZ, UR38, UR34 ;  /* 0x00000026ff227299 */ /* 0x004fe40008011622 */
[----:B------:R-:W-:-:S11]  /*4130*/  UISETP.NE.AND UP2, UPT, UR4, 0x1, UPT ;  /* 0x000000010400788c */ /* 0x000fd6000bf45270 */
.L_x_85:
[C---:B------:R-:W-:Y:S02]  /*4140*/  LEA R12, R14.reuse, UR21, 0x3 ;  /* 0x000000150e0c7c11 */ /* 0x040fe4000f8e18ff */
[----:B------:R-:W-:Y:S02]  /*4150*/  SHF.L.U32 R9, R13, 0x1f, RZ ;  /* 0x0000001f0d097819 */ /* 0x000fe400000006ff */
[----:B------:R-:W-:Y:S02]  /*4160*/  LEA R10, R14, UR21, 0x4 ;  /* 0x000000150e0a7c11 */ /* 0x000fe4000f8e20ff */
[----:B--2---:R-:W2:Y:S02]  /*4170*/  SYNCS.PHASECHK.TRANS64.TRYWAIT P0, [R12+URZ+0x90], R9 ;  /* 0x000090090c0075a7 */ /* 0x004ea400080011ff */
[----:B--2---:R-:W-:Y:S05]  /*4180*/  @!P0 BRA `(.L_x_77) ;  /* 0x0000005000088947 */ /* 0x004fea0003800000 */
.L_x_146:
[----:B--2---:R-:W2:Y:S01]  /*4190*/  LDS.128 R8, [R10+0x120] ;  /* 0x000120000a087984 */ /* 0x004ea20000000c00 */
[----:B------:R-:W-:Y:S01]  /*41a0*/  UISETP.GE.AND UP0, UPT, UR42, 0x1, UPT ;  /* 0x000000012a00788c */ /* 0x000fe2000bf06270 */
[----:B------:R-:W-:Y:S01]  /*41b0*/  @!PT LDS RZ, [RZ] ;  /* 0x00000000fffff984 */ /* 0x000fe20000000800 */
[----:B------:R-:W-:Y:S01]  /*41c0*/  @!PT LDS RZ, [RZ] ;  /* 0x00000000fffff984 */ /* 0x000fe20000000800 */
[----:B------:R-:W-:Y:S01]  /*41d0*/  @!PT LDS RZ, [RZ] ;  /* 0x00000000fffff984 */ /* 0x000fe20000000800 */
[----:B------:R-:W-:Y:S01]  /*41e0*/  @!PT LDS RZ, [RZ] ;  /* 0x00000000fffff984 */ /* 0x000fe20000000800 */
[----:B------:R3:W-:Y:S06]  /*41f0*/  MEMBAR.ALL.CTA ;  /* 0x0000000000007992 */ /* 0x0007ec0000008000 */
[----:B---3--:R-:W3:Y:S01]  /*4200*/  FENCE.VIEW.ASYNC.S ;  /* 0x00000000000073c6 */ /* 0x008ee20000000000 */
[----:B--2---:R-:W-:Y:S11]  /*4210*/  LOP3.LUT P0, RZ, R10, 0x1, RZ, 0xc0, !PT ;  /* 0x000000010aff7812 */ /* 0x004ff6000780c0ff */
[----:B------:R-:W-:Y:S02]  /*4220*/  @!UPT UIADD3 URZ, UPT, UPT, URZ, URZ, URZ ;  /* 0x000000fffffff290 */ /* 0x000fe4000fffe0ff */
[----:B---3--:R-:W-:Y:S01]  /*4230*/  VOTEU.ANY UP1, P0 ;  /* 0x0000000000ff7886 */ /* 0x008fe20000020100 */
[----:B------:R-:W-:Y:S11]  /*4240*/  PLOP3.LUT P0, PT, PT, PT, UP1, 0x80, 0x8 ;  /* 0x000000000008781c */ /* 0x000ff60003f0f018 */
[----:B------:R-:W-:Y:S02]  /*4250*/  @!UPT UIADD3 URZ, UPT, UPT, URZ, URZ, URZ ;  /* 0x000000fffffff290 */ /* 0x000fe4000fffe0ff */
[----:B------:R-:W-:Y:S02]  /*4260*/  @P0 SHF.R.U32.HI R0, RZ, 0x10, R9 ;  /* 0x00000010ff000819 */ /* 0x000fe40000011609 */
[----:B------:R-:W-:Y:S02]  /*4270*/  @P0 MOV R6, R8 ;  /* 0x0000000800060202 */ /* 0x000fe40000000f00 */
[----:B------:R-:W-:Y:S01]  /*4280*/  @P0 R2UR UR4, R0 ;  /* 0x00000000000402ca */ /* 0x000fe200000e0000 */
[----:B------:R-:W-:Y:S01]  /*4290*/  VIADD R0, R12, 0xa0 ;  /* 0x000000a00c007836 */ /* 0x000fe20000000000 */
[----:B------:R-:W-:Y:S02]  /*42a0*/  @P0 LOP3.LUT R8, R9, 0xffff, RZ, 0xc0, !PT ;  /* 0x0000ffff09080812 */ /* 0x000fe400078ec0ff */
[----:B------:R-:W-:Y:S02]  /*42b0*/  @P0 R2UR UR6, R6 ;  /* 0x00000000060602ca */ /* 0x000fe400000e0000 */
[----:B------:R-:W-:Y:S02]  /*42c0*/  PRMT R0, RZ, 0x654, R0 ;  /* 0x00000654ff007816 */ /* 0x000fe40000000000 */
[----:B------:R-:W-:Y:S02]  /*42d0*/  @P0 R2UR UR5, R8 ;  /* 0x00000000080502ca */ /* 0x000fe400000e0000 */
[----:B------:R2:W-:Y:S03]  /*42e0*/  SYNCS.ARRIVE.TRANS64.RED.A1T0 RZ, [R0+URZ], RZ ;  /* 0x000000ff00ff79a7 */ /* 0x0005e600081004ff */
[----:B------:R-:W-:Y:S04]  /*42f0*/  @UP1 UMOV UR26, UR4 ;  /* 0x00000004001a1c82 */ /* 0x000fe80008000000 */
[----:B------:R-:W-:Y:S04]  /*4300*/  @UP1 UMOV UR14, UR6 ;  /* 0x00000006000e1c82 */ /* 0x000fe80008000000 */
[----:B------:R-:W-:Y:S01]  /*4310*/  @UP1 UMOV UR13, UR5 ;  /* 0x00000005000d1c82 */ /* 0x000fe20008000000 */
[----:B------:R-:W-:Y:S05]  /*4320*/  BRA.U !UP0, `(.L_x_78) ;  /* 0x0000000108a47547 */ /* 0x000fea000b800000 */
[----:B------:R-:W-:Y:S02]  /*4330*/  UIMAD.WIDE.U32 UR8, UR13, UR31, URZ ;  /* 0x0000001f0d0872a5 */ /* 0x000fe4000f8e00ff */
[----:B------:R-:W-:Y:S02]  /*4340*/  UIMAD.WIDE.U32 UR10, UR14, UR28, URZ ;  /* 0x0000001c0e0a72a5 */ /* 0x000fe4000f8e00ff */
[----:B------:R-:W-:Y:S02]  /*4350*/  USEL UR4, UR27, UR34, !UP5 ;  /* 0x000000221b047287 */ /* 0x000fe4000e800000 */
[----:B------:R-:W-:Y:S02]  /*4360*/  USEL UR7, UR32, UR35, !UP6 ;  /* 0x0000002320077287 */ /* 0x000fe4000f000000 */
[----:B-1----:R-:W-:Y:S02]  /*4370*/  UIMAD.WIDE.U32 UR18, UR4, UR22, URZ ;  /* 0x00000016041272a5 */ /* 0x002fe4000f8e00ff */
[----:B------:R-:W-:Y:S01]  /*4380*/  UIMAD.WIDE.U32 UR24, UR7, UR22, URZ ;  /* 0x00000016071872a5 */ /* 0x000fe2000f8e00ff */
[----:B------:R-:W-:Y:S02]  /*4390*/  UMOV UR5, UR9 ;  /* 0x0000000900057c82 */ /* 0x000fe40008000000 */
[----:B------:R-:W-:Y:S03]  /*43a0*/  USHF.R.U32.HI UR6, URZ, UR38, UR5 ;  /* 0x00000026ff067299 */ /* 0x000fe60008011605 */
[----:B------:R-:W-:Y:S01]  /*43b0*/  UMOV UR5, UR11 ;  /* 0x0000000b00057c82 */ /* 0x000fe20008000000 */
[----:B------:R-:W-:Y:S02]  /*43c0*/  USEL UR6, UR13, UR6, !UP5 ;  /* 0x000000060d067287 */ /* 0x000fe4000e800000 */
[----:B------:R-:W-:Y:S02]  /*43d0*/  USHF.R.U32.HI UR8, URZ, UR29, UR5 ;  /* 0x0000001dff087299 */ /* 0x000fe40008011605 */
[----:B------:R-:W-:Y:S01]  /*43e0*/  UIMAD.WIDE.U32 UR10, UR6, UR22, URZ ;  /* 0x00000016060a72a5 */ /* 0x000fe2000f8e00ff */
[----:B------:R-:W-:Y:S02]  /*43f0*/  UMOV UR5, UR19 ;  /* 0x0000001300057c82 */ /* 0x000fe40008000000 */
[----:B------:R-:W-:Y:S03]  /*4400*/  @UP4 USHF.R.U32.HI UR4, URZ, UR23, UR5 ;  /* 0x00000017ff044299 */ /* 0x000fe60008011605 */
[----:B------:R-:W-:Y:S01]  /*4410*/  UMOV UR5, UR25 ;  /* 0x0000001900057c82 */ /* 0x000fe20008000000 */
[----:B------:R-:W-:Y:S02]  /*4420*/  UIMAD UR4, UR42, UR4, URZ ;  /* 0x000000042a0472a4 */ /* 0x000fe4000f8e02ff */
[----:B------:R-:W-:Y:S02]  /*4430*/  @UP4 USHF.R.U32.HI UR7, URZ, UR23, UR5 ;  /* 0x00000017ff074299 */ /* 0x000fe40008011605 */
[----:B------:R-:W-:Y:S02]  /*4440*/  USEL UR5, UR14, UR8, !UP6 ;  /* 0x000000080e057287 */ /* 0x000fe4000f000000 */
[----:B------:R-:W-:Y:S02]  /*4450*/  UIMAD UR8, UR42, UR7, URZ ;  /* 0x000000072a0872a4 */ /* 0x000fe4000f8e02ff */
[----:B------:R-:W-:Y:S03]  /*4460*/  UISETP.GE.AND UP0, UPT, UR6, UR4, UPT ;  /* 0x000000040600728c */ /* 0x000fe6000bf06270 */
[----:B------:R-:W-:Y:S01]  /*4470*/  UMOV UR4, UR11 ;  /* 0x0000000b00047c82 */ /* 0x000fe20008000000 */
[----:B------:R-:W-:Y:S02]  /*4480*/  UISETP.GE.OR UP0, UPT, UR5, UR8, UP0 ;  /* 0x000000080500728c */ /* 0x000fe40008706670 */
[----:B------:R-:W-:Y:S02]  /*4490*/  USHF.R.U32.HI UR4, URZ, UR23, UR4 ;  /* 0x00000017ff047299 */ /* 0x000fe40008011604 */
[----:B------:R-:W-:Y:S02]  /*44a0*/  UIMAD.WIDE.U32 UR8, UR5, UR22, URZ ;  /* 0x00000016050872a5 */ /* 0x000fe4000f8e00ff */
[----:B------:R-:W-:Y:S04]  /*44b0*/  USEL UR10, UR6, UR4, !UP4 ;  /* 0x00000004060a7287 */ /* 0x000fe8000e000000 */
[----:B------:R-:W-:Y:S01]  /*44c0*/  UIADD3 UR11, UPT, UPT, -UR10, URZ, URZ ;  /* 0x000000ff0a0b7290 */ /* 0x000fe2000fffe1ff */
[----:B------:R-:W-:Y:S02]  /*44d0*/  @!UP0 UMOV UR4, UR9 ;  /* 0x0000000900048c82 */ /* 0x000fe40008000000 */
[----:B------:R-:W-:Y:S02]  /*44e0*/  @!UP0 USHF.R.U32.HI UR4, URZ, UR23, UR4 ;  /* 0x00000017ff048299 */ /* 0x000fe40008011604 */
[----:B------:R-:W-:Y:S02]  /*44f0*/  UIMAD UR8, UR42, UR11, UR6 ;  /* 0x0000000b2a0872a4 */ /* 0x000fe4000f8e0206 */
[----:B------:R-:W-:Y:S04]  /*4500*/  @!UP0 USEL UR4, UR5, UR4, !UP4 ;  /* 0x0000000405048287 */ /* 0x000fe8000e000000 */
[----:B------:R-:W-:Y:S02]  /*4510*/  @!UP0 UIMAD UR8, UR7, UR8, UR4 ;  /* 0x00000008070882a4 */ /* 0x000fe4000f8e0204 */
[----:B------:R-:W-:Y:S02]  /*4520*/  @!UP0 UIADD3 UR9, UPT, UPT, UR10, -UR4, URZ ;  /* 0x800000040a098290 */ /* 0x000fe4000fffe0ff */
[----:B------:R-:W-:Y:S02]  /*4530*/  UIADD3 UR4, UPT, UPT, -UR5, URZ, URZ ;  /* 0x000000ff05047290 */ /* 0x000fe4000fffe1ff */
[----:B------:R-:W-:Y:S02]  /*4540*/  UIADD3 UR7, UPT, UPT, -UR6, URZ, URZ ;  /* 0x000000ff06077290 */ /* 0x000fe4000fffe1ff */
[----:B------:R-:W-:Y:S02]  /*4550*/  @!UP0 UIMAD UR6, UR9, UR42, UR5 ;  /* 0x0000002a090682a4 */ /* 0x000fe4000f8e0205 */
[----:B------:R-:W-:Y:S02]  /*4560*/  UIMAD UR14, UR15, UR4, UR14 ;  /* 0x000000040f0e72a4 */ /* 0x000fe4000f8e020e */
[----:B------:R-:W-:Y:S01]  /*4570*/  UIMAD UR13, UR30, UR7, UR13 ;  /* 0x000000071e0d72a4 */ /* 0x000fe2000f8e020d */
[----:B------:R-:W-:Y:S02]  /*4580*/  @!UP0 UMOV UR5, UR8 ;  /* 0x0000000800058c82 */ /* 0x000fe40008000000 */
[----:B------:R-:W-:Y:S02]  /*4590*/  UIMAD UR14, UR5, UR15, UR14 ;  /* 0x0000000f050e72a4 */ /* 0x000fe4000f8e020e */
[----:B------:R-:W-:Y:S11]  /*45a0*/  UIMAD UR13, UR6, UR30, UR13 ;  /* 0x0000001e060d72a4 */ /* 0x000ff6000f8e020d */
[----:B------:R-:W-:Y:S01]  /*45b0*/  @!UPT UIADD3 URZ, UPT, UPT, URZ, URZ, URZ ;  /* 0x000000fffffff290 */ /* 0x000fe2000fffe0ff */
.L_x_78:
[----:B------:R-:W3:Y:S01]  /*45c0*/  @!UP2 LDCU.128 UR8, c[0x0][0xb10] ;  /* 0x00016200ff08a7ac */ /* 0x000ee20008000c00 */
[C---:B----4-:R-:W-:Y:S02]  /*45d0*/  ISETP.NE.U32.AND P1, PT, R4.reuse, RZ, PT ;  /* 0x000000ff0400720c */ /* 0x050fe40003f25070 */
[----:B------:R-:W-:Y:S02]  /*45e0*/  ISETP.NE.U32.AND P0, PT, R4, RZ, PT ;  /* 0x000000ff0400720c */ /* 0x000fe40003f05070 */
[C---:B------:R-:W-:Y:S02]  /*45f0*/  ISETP.NE.AND.EX P1, PT, R5.reuse, RZ, PT, P1 ;  /* 0x000000ff0500720c */ /* 0x040fe40003f25310 */
[----:B------:R-:W-:Y:S01]  /*4600*/  ISETP.NE.AND.EX P0, PT, R5, RZ, PT, P0 ;  /* 0x000000ff0500720c */ /* 0x000fe20003f05300 */
[----:B------:R-:W4:Y:S01]  /*4610*/  @!UP2 LDCU UR5, c[0x0][0xb0c] ;  /* 0x00016180ff05a7ac */ /* 0x000f220008000800 */
[----:B------:R-:W-:Y:S01]  /*4620*/  SHF.L.U32 R9, R15, 0x1f, RZ ;  /* 0x0000001f0f097819 */ /* 0x000fe200000006ff */
[----:B------:R-:W-:Y:S02]  /*4630*/  USHF.L.U32 UR19, UR16, 0x7, URZ ;  /* 0x0000000710137899 */ /* 0x000fe400080006ff */
[----:B------:R-:W-:Y:S02]  /*4640*/  USHF.L.U32 UR18, UR20, 0x7, URZ ;  /* 0x0000000714127899 */ /* 0x000fe400080006ff */
[----:B---3--:R-:W-:Y:S07]  /*4650*/  UIMAD.WIDE.U32 UR6, UR14, UR8, URZ ;  /* 0x000000080e0672a5 */ /* 0x008fee000f8e00ff */
[----:B------:R-:W-:Y:S01]  /*4660*/  @!UP2 UMOV UR4, UR7 ;  /* 0x000000070004ac82 */ /* 0x000fe20008000000 */
[----:B----4-:R-:W-:Y:S02]  /*4670*/  @!UP2 UISETP.NE.AND UP0, UPT, UR5, 0x1, UPT ;  /* 0x000000010500a88c */ /* 0x010fe4000bf05270 */
[----:B------:R-:W-:Y:S02]  /*4680*/  @!UP2 USHF.R.U32.HI UR4, URZ, UR9, UR4 ;  /* 0x00000009ff04a299 */ /* 0x000fe40008011604 */
[----:B------:R-:W-:Y:S02]  /*4690*/  UIMAD.WIDE.U32 UR6, UR13, UR11, URZ ;  /* 0x0000000b0d0672a5 */ /* 0x000fe4000f8e00ff */
[----:B------:R-:W-:Y:S02]  /*46a0*/  @!UP2 USEL UR8, UR14, UR4, !UP0 ;  /* 0x000000040e08a287 */ /* 0x000fe4000c000000 */
[----:B------:R-:W-:Y:S03]  /*46b0*/  @!UP2 UISETP.NE.AND UP0, UPT, UR10, 0x1, UPT ;  /* 0x000000010a00a88c */ /* 0x000fe6000bf05270 */
[----:B------:R-:W-:Y:S02]  /*46c0*/  @!UP2 UMOV UR6, UR7 ;  /* 0x000000070006ac82 */ /* 0x000fe40008000000 */
[----:B------:R-:W3:Y:S02]  /*46d0*/  @!UP2 LDCU UR4, c[0x0][0xb20] ;  /* 0x00016400ff04a7ac */ /* 0x000ee40008000800 */
[----:B---3--:R-:W-:Y:S04]  /*46e0*/  @!UP2 USHF.R.U32.HI UR6, URZ, UR4, UR6 ;  /* 0x00000004ff06a299 */ /* 0x008fe80008011606 */
[----:B------:R-:W-:Y:S04]  /*46f0*/  @!UP2 USEL UR6, UR13, UR6, !UP0 ;  /* 0x000000060d06a287 */ /* 0x000fe8000c000000 */
[----:B------:R-:W-:Y:S02]  /*4700*/  @!UP2 UIADD3 UR4, UPT, UPT, -UR8, UR6, URZ ;  /* 0x000000060804a290 */ /* 0x000fe4000fffe1ff */
[----:B------:R-:W-:Y:S02]  /*4710*/  @!UP2 UIADD3 UR6, UPT, UPT, UR8, -UR6, URZ ;  /* 0x800000060806a290 */ /* 0x000fe4000fffe0ff */
[----:B------:R-:W-:Y:S02]  /*4720*/  @!UP2 UIMAD UR14, UR4, UR5, UR14 ;  /* 0x00000005040ea2a4 */ /* 0x000fe4000f8e020e */
[----:B------:R-:W-:Y:S01]  /*4730*/  @!UP2 UIMAD UR13, UR6, UR10, UR13 ;  /* 0x0000000a060da2a4 */ /* 0x000fe2000f8e020d */
[----:B------:R-:W-:Y:S11]  /*4740*/  BRA.U UP3, `(.L_x_79) ;  /* 0x0000000103107547 */ /* 0x000ff6000b800000 */
[----:B--2---:R-:W-:Y:S04]  /*4750*/  MOV R0, UR37 ;  /* 0x0000002500007c02 */ /* 0x004fe80008000f00 */
[----:B------:R-:W-:Y:S04]  /*4760*/  SHF.L.U32 R11, R0, 0x1f, RZ ;  /* 0x0000001f000b7819 */ /* 0x000fe800000006ff */
[----:B------:R-:W2:Y:S02]  /*4770*/  SYNCS.PHASECHK.TRANS64.TRYWAIT P2, [UR21+0x88], R11 ;  /* 0x0000880bff0075a7 */ /* 0x000ea40008041115 */
[----:B--2---:R-:W-:Y:S05]  /*4780*/  @!P2 BRA `(.L_x_80) ;  /* 0x00000048009ca947 */ /* 0x004fea0003800000 */
.L_x_79:
[----:B------:R-:W-:Y:S05]  /*4790*/  @!P1 BRA `(.L_x_81) ;  /* 0x0000000000309947 */ /* 0x000fea0003800000 */
[----:B------:R-:W-:Y:S01]  /*47a0*/  ISETP.NE.U32.AND P1, PT, R2, RZ, PT ;  /* 0x000000ff0200720c */ /* 0x000fe20003f25070 */
[----:B------:R-:W3:Y:S01]  /*47b0*/  LDCU.64 UR4, c[0x0][0x358] ;  /* 0x00006b00ff0477ac */ /* 0x000ee20008000a00 */
[----:B------:R-:W-:Y:S02]  /*47c0*/  IMAD.MOV.U32 R158, RZ, RZ, 0x1 ;  /* 0x00000001ff9e7424 */ /* 0x000fe400078e00ff */
[----:B------:R-:W-:Y:S11]  /*47d0*/  ISETP.NE.AND.EX P1, PT, R3, RZ, PT, P1 ;  /* 0x000000ff0300720c */ /* 0x000ff60003f25310 */
[----:B------:R-:W-:Y:S02]  /*47e0*/  @!UPT UIADD3 URZ, UPT, UPT, URZ, URZ, URZ ;  /* 0x000000fffffff290 */ /* 0x000fe4000fffe0ff */
[----:B--2---:R-:W2:Y:S01]  /*47f0*/  @P1 LDC.64 R10, c[0x0][0x888] ;  /* 0x00022200ff0a1b82 */ /* 0x004ea20000000a00 */
[----:B------:R-:W-:Y:S04]  /*4800*/  @P1 IMAD R0, R4, UR36, RZ ;  /* 0x0000002404001c24 */ /* 0x000fe8000f8e02ff */
[----:B--2---:R-:W-:Y:S04]  /*4810*/  @P1 IMAD.WIDE R10, R0, 0x4, R10 ;  /* 0x00000004000a1825 */ /* 0x004fe800078e020a */
[----:B------:R-:W-:Y:S01]  /*4820*/  HFMA2 R0, -RZ, RZ, 0, 5.9604644775390625e-08 ;  /* 0x00000001ff007431 */ /* 0x000fe200000001ff */
[----:B---3-5:R3:W5:Y:S04]  /*4830*/  @P1 LDG.E R73, desc[UR4][R10.64] ;  /* 0x000000040a491981 */ /* 0x028768000c1e1900 */
[----:B------:R-:W-:Y:S01]  /*4840*/  @!P1 PRMT R158, R0, 0x7610, R158 ;  /* 0x00007610009e9816 */ /* 0x000fe2000000009e */
[----:B---3--:R-:W4:Y:S06]  /*4850*/  @!P1 LDC R73, c[0x0][0x880] ;  /* 0x00022000ff499b82 */ /* 0x008f2c0000000800 */
.L_x_81:
[----:B----45:R-:W-:Y:S01]  /*4860*/  @!P0 FSETP.EQ.AND P1, PT, R73, RZ, PT ;  /* 0x000000ff4900820b */ /* 0x030fe20003f22000 */
[----:B------:R-:W-:Y:S01]  /*4870*/  @!UPT UIADD3 URZ, UPT, UPT, URZ, URZ, URZ ;  /* 0x000000fffffff290 */ /* 0x000fe2000fffe0ff */
[----:B------:R-:W-:Y:S11]  /*4880*/  @!P0 BRA `(.L_x_82) ;  /* 0x0000000000188947 */ /* 0x000ff60003800000 */
[----:B------:R-:W-:Y:S02]  /*4890*/  LOP3.LUT P0, RZ, R158, 0xff, RZ, 0xc0, !PT ;  /* 0x000000ff9eff7812 */ /* 0x000fe4000780c0ff */
[----:B------:R-:W-:Y:S04]  /*48a0*/  ISETP.NE.U32.AND P1, PT, R2, RZ, PT ;  /* 0x000000ff0200720c */ /* 0x000fe80003f25070 */
[----:B------:R-:W-:Y:S04]  /*48b0*/  ISETP.NE.AND.EX P1, PT, R3, RZ, PT, P1 ;  /* 0x000000ff0300720c */ /* 0x000fe80003f25310 */
[----:B------:R-:W-:Y:S03]  /*48c0*/  PLOP3.LUT P1, PT, P1, PT, PT, 0x8, 0x80 ;  /* 0x000000000080781c */ /* 0x000fe60000f2e170 */
[----:B------:R-:W-:Y:S11]  /*48d0*/  @P0 FSETP.EQ.AND P1, PT, R73, RZ, PT ;  /* 0x000000ff4900020b */ /* 0x000ff60003f22000 */
[----:B------:R-:W-:Y:S02]  /*48e0*/  @!UPT UIADD3 URZ, UPT, UPT, URZ, URZ, URZ ;  /* 0x000000fffffff290 */ /* 0x000fe4000fffe0ff */
.L_x_82:
[----:B------:R-:W3:Y:S01]  /*48f0*/  SYNCS.PHASECHK.TRANS64.TRYWAIT P2, [UR21+0x70], R9 ;  /* 0x00007009ff0075a7 */ /* 0x000ee20008041115 */
[----:B------:R-:W-:Y:S04]  /*4900*/  ELECT P0, URZ, PT ;  /* 0x0000000000ff782f */ /* 0x000fe80003800000 */
[----:B------:R-:W-:Y:S11]  /*4910*/  PLOP3.LUT P1, PT, P1, P0, PT, 0xf2, 0x2f ;  /* 0x00000000002f781c */ /* 0x000ff60000f21e72 */
[----:B------:R-:W-:Y:S02]  /*4920*/  @!UPT UIADD3 URZ, UPT, UPT, URZ, URZ, URZ ;  /* 0x000000fffffff290 */ /* 0x000fe4000fffe0ff */
[----:B------:R-:W-:Y:S05]  /*4930*/  @!P1 IADD3 R8, P0, PT, R16, 0x580, RZ ;  /* 0x0000058010089810 */ /* 0x000fea0007f1e0ff */
[----:B------:R-:W-:Y:S01]  /*4940*/  @!P1 IMAD.X R6, RZ, RZ, R17, P0 ;  /* 0x000000ffff069224 */ /* 0x000fe200000e0611 */
[----:B---3--:R-:W-:Y:S07]  /*4950*/  @!P2 BRA `(.L_x_83) ;  /* 0x000000480040a947 */ /* 0x008fee0003800000 */
.L_x_149:
[----:B------:R-:W-:Y:S01]  /*4960*/  @!P1 R2UR UR5, R8 ;  /* 0x00000000080592ca */ /* 0x000fe200000e0000 */
[----:B------:R-:W-:Y:S01]  /*4970*/  VOTEU.ALL UP0, P1 ;  /* 0x0000000000ff7886 */ /* 0x000fe20000800000 */
[----:B------:R-:W-:Y:S01]  /*4980*/  @!P1 R2UR UR4, R6 ;  /* 0x00000000060492ca */ /* 0x000fe200000e0000 */
[----:B--2---:R-:W-:Y:S01]  /*4990*/  @!P1 IMAD.MOV.U32 R0, RZ, RZ, 0x2000 ;  /* 0x00002000ff009424 */ /* 0x004fe200078e00ff */
[----:B------:R-:W-:Y:S01]  /*49a0*/  UMOV UR8, 0x0 ;  /* 0x0000000000087882 */ /* 0x000fe20000000000 */
[----:B------:R-:W-:Y:S01]  /*49b0*/  UMOV UR9, 0x10000000 ;  /* 0x1000000000097882 */ /* 0x000fe20000000000 */
[----:B------:R-:W-:Y:S01]  /*49c0*/  @!UP0 UIADD3 UR16, UPT, UPT, UR21, 0x200, URZ ;  /* 0x0000020015108890 */ /* 0x000fe2000fffe0ff */
[----:B------:R-:W-:Y:S01]  /*49d0*/  VIADD R14, R14, 0x1 ;  /* 0x000000010e0e7836 */ /* 0x000fe20000000000 */
[----:B------:R-:W-:Y:S01]  /*49e0*/  VOTEU.ALL UP0, P1 ;  /* 0x0000000000ff7886 */ /* 0x000fe20000800000 */
[----:B------:R-:W-:Y:S01]  /*49f0*/  UMOV UR20, UR36 ;  /* 0x0000002400147c82 */ /* 0x000fe20008000000 */
[----:B------:R-:W-:Y:S03]  /*4a00*/  UPRMT UR6, UR45, 0x654, UR17 ;  /* 0x000006542d067896 */ /* 0x000fe60008000011 */
[----:B------:R-:W-:Y:S02]  /*4a10*/  IMAD.U32 R10, RZ, RZ, UR5 ;  /* 0x00000005ff0a7e24 */ /* 0x000fe4000f8e00ff */
[----:B------:R-:W-:Y:S03]  /*4a20*/  IMAD.U32 R11, RZ, RZ, UR4 ;  /* 0x00000004ff0b7e24 */ /* 0x000fe6000f8e00ff */
[----:B------:R-:W-:Y:S02]  /*4a30*/  @!P1 R2UR UR4, R10 ;  /* 0x000000000a0492ca */ /* 0x000fe400000e0000 */
[----:B------:R-:W-:Y:S11]  /*4a40*/  @!P1 R2UR UR5, R11 ;  /* 0x000000000b0592ca */ /* 0x000ff600000e0000 */
[----:B------:R-:W-:Y:S02]  /*4a50*/  @!UPT UIADD3 URZ, UPT, UPT, URZ, URZ, URZ ;  /* 0x000000fffffff290 */ /* 0x000fe4000fffe0ff */
[----:B------:R2:W-:Y:S01]  /*4a60*/  @!UP0 UTMALDG.3D [UR16], [UR4], desc[UR8] ;  /* 0x00000810040085b4 */ /* 0x0005e20008011000 */
[----:B------:R2:W-:Y:S01]  /*4a70*/  @!P1 SYNCS.ARRIVE.TRANS64.RED.A0TR RZ, [UR21+0x60], R0 ;  /* 0x00006000ffff99a7 */ /* 0x0005e20008300415 */
[----:B------:R-:W-:Y:S01]  /*4a80*/  SYNCS.ARRIVE.TRANS64.RED.A1T0 RZ, [UR6], RZ ;  /* 0x000000ffffff79a7 */ /* 0x000fe20008100406 */
[----:B------:R-:W3:Y:S02]  /*4a90*/  SYNCS.PHASECHK.TRANS64.TRYWAIT P0, [UR21+0x78], R9 ;  /* 0x00007809ff0075a7 */ /* 0x000ee40008001115 */
[----:B--23--:R-:W-:Y:S05]  /*4aa0*/  @!P0 BRA `(.L_x_84) ;  /* 0x0000004800048947 */ /* 0x00cfea0003800000 */
.L_x_151:
[----:B------:R-:W-:Y:S01]  /*4ab0*/  @!P1 IADD3 R6, P0, PT, R16, 0x580, RZ ;  /* 0x0000058010069810 */ /* 0x000fe20007f1e0ff */
[----:B------:R-:W-:Y:S01]  /*4ac0*/  VOTEU.ALL UP0, P1 ;  /* 0x0000000000ff7886 */ /* 0x000fe20000800000 */
[----:B------:R-:W-:Y:S01]  /*4ad0*/  UMOV UR6, 0x0 ;  /* 0x0000000000067882 */ /* 0x000fe20000000000 */
[----:B------:R-:W-:Y:S01]  /*4ae0*/  UMOV UR7, 0x10000000 ;  /* 0x1000000000077882 */ /* 0x000fe20000000000 */
[----:B------:R-:W-:Y:S01]  /*4af0*/  @!P1 R2UR UR5, R6 ;  /* 0x00000000060592ca */ /* 0x000fe200000e0000 */
[----:B--2---:R-:W-:Y:S01]  /*4b00*/  @!P1 IMAD.X R0, RZ, RZ, R17, P0 ;  /* 0x000000ffff009224 */ /* 0x004fe200000e0611 */
[----:B------:R-:W-:Y:S01]  /*4b10*/  @!UP0 UIADD3 UR10, UPT, UPT, UR18, 0x40, URZ ;  /* 0x00000040120a8890 */ /* 0x000fe2000fffe0ff */
[----:B------:R-:W-:Y:S01]  /*4b20*/  R2UR UR16, R160 ;  /* 0x00000000a01072ca */ /* 0x000fe200000e0000 */
[----:B------:R-:W-:Y:S01]  /*4b30*/  @!UP0 UIADD3 UR8, UPT, UPT, UR21, 0x2200, URZ ;  /* 0x0000220015088890 */ /* 0x000fe2000fffe0ff */
[----:B------:R-:W-:Y:S01]  /*4b40*/  ISETP.NE.AND P0, PT, R14, 0x2, PT ;  /* 0x000000020e00780c */ /* 0x000fe20003f05270 */
[----:B------:R-:W-:Y:S01]  /*4b50*/  @!UP0 UIADD3 UR9, UPT, UPT, UR21, 0x68, URZ ;  /* 0x0000006815098890 */ /* 0x000fe2000fffe0ff */
[----:B------:R-:W-:Y:S01]  /*4b60*/  @!P1 R2UR UR4, R0 ;  /* 0x00000000000492ca */ /* 0x000fe200000e0000 */
[----:B------:R-:W-:Y:S01]  /*4b70*/  VOTEU.ALL UP0, P1 ;  /* 0x0000000000ff7886 */ /* 0x000fe20000800000 */
[----:B------:R-:W-:Y:S01]  /*4b80*/  UMOV UR11, UR19 ;  /* 0x00000013000b7c82 */ /* 0x000fe20008000000 */
[----:B------:R-:W-:Y:S01]  /*4b90*/  UMOV UR12, UR36 ;  /* 0x00000024000c7c82 */ /* 0x000fe20008000000 */
[----:B------:R-:W-:Y:S01]  /*4ba0*/  SEL R0, RZ, 0x1, P0 ;  /* 0x00000001ff007807 */ /* 0x000fe20000000000 */
[----:B------:R-:W-:Y:S01]  /*4bb0*/  UIADD3 UR20, UPT, UPT, UR13, UR63, URZ ;  /* 0x0000003f0d147290 */ /* 0x000fe2000fffe0ff */
[----:B------:R-:W-:Y:S01]  /*4bc0*/  IMAD.U32 R8, RZ, RZ, UR5 ;  /* 0x00000005ff087e24 */ /* 0x000fe2000f8e00ff */
[----:B------:R-:W-:Y:S01]  /*4bd0*/  LOP3.LUT R15, R15, 0x1, RZ, 0x3c, !PT ;  /* 0x000000010f0f7812 */ /* 0x000fe200078e3cff */
[----:B------:R-:W-:Y:S01]  /*4be0*/  UPLOP3.LUT UP3, UPT, UPT, UPT, UPT, 0x80, 0x8 ;  /* 0x000000000008789c */ /* 0x000fe20003f6f070 */
[----:B------:R-:W-:Y:S01]  /*4bf0*/  LOP3.LUT R13, R13, R0, RZ, 0x3c, !PT ;  /* 0x000000000d0d7212 */ /* 0x000fe200078e3cff */
[----:B------:R-:W-:Y:S01]  /*4c00*/  UIADD3 UR16, UPT, UPT, UR14, UR16, URZ ;  /* 0x000000100e107290 */ /* 0x000fe2000fffe0ff */
[----:B------:R-:W-:Y:S01]  /*4c10*/  SEL R14, R14, RZ, P0 ;  /* 0x000000ff0e0e7207 */ /* 0x000fe20000000000 */
[----:B------:R-:W-:Y:S01]  /*4c20*/  UMOV UR36, UR26 ;  /* 0x0000001a00247c82 */ /* 0x000fe20008000000 */
[----:B------:R-:W-:Y:S01]  /*4c30*/  IMAD.U32 R9, RZ, RZ, UR4 ;  /* 0x00000004ff097e24 */ /* 0x000fe2000f8e00ff */
[----:B------:R-:W-:Y:S04]  /*4c40*/  @!P1 R2UR UR4, R8 ;  /* 0x00000000080492ca */ /* 0x000fe800000e0000 */
[----:B------:R-:W-:Y:S11]  /*4c50*/  @!P1 R2UR UR5, R9 ;  /* 0x00000000090592ca */ /* 0x000ff600000e0000 */
[----:B------:R-:W-:Y:S02]  /*4c60*/  @!UPT UIADD3 URZ, UPT, UPT, URZ, URZ, URZ ;  /* 0x000000fffffff290 */ /* 0x000fe4000fffe0ff */
[----:B------:R2:W-:Y:S01]  /*4c70*/  @!UP0 UTMALDG.3D [UR8], [UR4], desc[UR6] ;  /* 0x00000608040085b4 */ /* 0x0005e20008011000 */
[----:B------:R2:W-:Y:S01]  /*4c80*/  @!P1 SYNCS.ARRIVE.TRANS64.RED.A0TR RZ, [UR21+0x68], R7 ;  /* 0x00006807ffff99a7 */ /* 0x0005e20008300415 */
[----:B------:R-:W-:Y:S01]  /*4c90*/  SYNCS.ARRIVE.TRANS64.RED.A1T0 RZ, [UR33], RZ ;  /* 0x000000ffffff79a7 */ /* 0x000fe20008100421 */
[----:B------:R-:W-:Y:S05]  /*4ca0*/  BRA.U UP1, `(.L_x_85) ;  /* 0xfffffff501247547 */ /* 0x000fea000b83ffff */
[----:B------:R-:W-:-:S04]  /*4cb0*/  SHF.L.U32 R3, R15, 0x1f, RZ ;  /* 0x0000001f0f037819 */ /* 0x000fc800000006ff */
[----:B------:R-:W3:Y:S02]  /*4cc0*/  SYNCS.PHASECHK.TRANS64.TRYWAIT P0, [UR21+0x70], R3 ;  /* 0x00007003ff0075a7 */ /* 0x000ee40008001115 */
[----:B---3--:R-:W-:Y:S05]  /*4cd0*/  @!P0 BRA `(.L_x_86) ;  /* 0x0000004400908947 */ /* 0x008fea0003800000 */
.L_x_153:
[----:B---3--:R-:W-:-:S07]  /*4ce0*/  MOV R0, UR21 ;  /* 0x0000001500007c02 */ /* 0x008fce0008000f00 */
.L_x_87:
[----:B---3--:R-:W-:-:S04]  /*4cf0*/  SHF.L.U32 R3, R15, 0x1f, RZ ;  /* 0x0000001f0f037819 */ /* 0x008fc800000006ff */
[----:B------:R3:W4:Y:S03]  /*4d00*/  SYNCS.PHASECHK.TRANS64.TRYWAIT P0, [R0+URZ+0x78], R3 ;  /* 0x00007803000075a7 */ /* 0x00072600080011ff */
[----:B----4-:R-:W-:Y:S05]  /*4d10*/  @!P0 NANOSLEEP.SYNCS 0x989680 ;  /* 0x009896800000895d */ /* 0x010fea0003900000 */
[----:B------:R-:W4:Y:S02]  /*4d20*/  @!P0 SYNCS.PHASECHK.TRANS64 P0, [R0+URZ+0x78], R3 ;  /* 0x00007803000085a7 */ /* 0x000f2400080010ff */
[----:B-12-4-:R-:W-:Y:S05]  /*4d30*/  @P0 EXIT ;  /* 0x000000000000094d */ /* 0x016fea0003800000 */
[----:B------:R-:W-:Y:S05]  /*4d40*/  BRA `(.L_x_87) ;  /* 0xfffffffc00e87947 */ /* 0x000fea000383ffff */
.L_x_76:
[----:B------:R-:W-:-:S06]  /*4d50*/  UISETP.GE.AND UP0, UPT, UR17, 0x4, UPT ;  /* 0x000000041100788c */ /* 0x000fcc000bf06270 */
[----:B------:R-:W-:-:S13]  /*4d60*/  PLOP3.LUT P0, PT, PT, PT, UP0, 0x80, 0x8 ;  /* 0x000000000008781c */ /* 0x000fda0003f0f008 */
[----:B------:R-:W-:Y:S05]  /*4d70*/  @!P0 EXIT ;  /* 0x000000000000894d */ /* 0x000fea0003800000 */
[----:B------:R-:W-:Y:S01]  /*4d80*/  BAR.SYNC.DEFER_BLOCKING 0x6, 0xa0 ;  /* 0x0182800000007b1d */ /* 0x000fe20000010000 */
[C---:B------:R-:W-:Y:S01]  /*4d90*/  IMAD.SHL.U32 R4, R170.reuse, 0x40, RZ ;  /* 0x00000040aa047824 */ /* 0x040fe200078e00ff */
[C---:B------:R-:W-:Y:S01]  /*4da0*/  LOP3.LUT R178, R170.reuse, 0x60, RZ, 0xc0, !PT ;  /* 0x00000060aab27812 */ /* 0x040fe200078ec0ff */
[C---:B------:R-:W-:Y:S01]  /*4db0*/  IMAD.SHL.U32 R137, R170.reuse, 0x8, RZ ;  /* 0x00000008aa897824 */ /* 0x040fe200078e00ff */
[C---:B------:R-:W-:Y:S01]  /*4dc0*/  LOP3.LUT R176, R170.reuse, 0x2, RZ, 0xc0, !PT ;  /* 0x00000002aab07812 */ /* 0x040fe200078ec0ff */
[----:B------:R-:W-:Y:S01]  /*4dd0*/  IMAD.U32 R69, R170, 0x10000, RZ ;  /* 0x00010000aa457824 */ /* 0x000fe200078e00ff */
[----:B------:R-:W-:Y:S02]  /*4de0*/  UMOV UR44, 0x400 ;  /* 0x00000400002c7882 */ /* 0x000fe40000000000 */
[----:B------:R-:W1:Y:S01]  /*4df0*/  LDC.64 R156, c[0x0][0x8b0] ;  /* 0x00022c00ff9c7b82 */ /* 0x000e620000000a00 */
[----:B------:R-:W-:Y:S01]  /*4e00*/  ULEA UR44, UR45, UR44, 0x18 ;  /* 0x0000002c2d2c7291 */ /* 0x000fe2000f8ec0ff */
[----:B------:R-:W-:Y:S01]  /*4e10*/  LOP3.LUT R6, R4, 0x180, RZ, 0xc0, !PT ;  /* 0x0000018004067812 */ /* 0x000fe200078ec0ff */
[----:B------:R-:W-:Y:S01]  /*4e20*/  HFMA2 R68, -RZ, RZ, 0, 0 ;  /* 0x00000000ff447431 */ /* 0x000fe200000001ff */
[----:B------:R-:W-:Y:S01]  /*4e30*/  LOP3.LUT R69, R69, 0x600000, RZ, 0xc0, !PT ;  /* 0x0060000045457812 */ /* 0x000fe200078ec0ff */
[----:B------:R-:W-:Y:S01]  /*4e40*/  UIADD3 UR4, UPT, UPT, UR44, 0x4200, URZ ;  /* 0x000042002c047890 */ /* 0x000fe2000fffe0ff */
[----:B------:R-:W-:Y:S01]  /*4e50*/  LOP3.LUT R137, R6, 0x30, R137, 0xf8, !PT ;  /* 0x0000003006897812 */ /* 0x000fe200078ef889 */
[----:B------:R-:W-:Y:S01]  /*4e60*/  IMAD.MOV.U32 R168, RZ, RZ, RZ ;  /* 0x000000ffffa87224 */ /* 0x000fe200078e00ff */
[----:B------:R-:W2:Y:S01]  /*4e70*/  LDC.64 R138, c[0x0][0x8a8] ;  /* 0x00022a00ff8a7b82 */ /* 0x000ea20000000a00 */
[----:B------:R-:W-:Y:S01]  /*4e80*/  LOP3.LUT R170, R170, 0x4, RZ, 0xc0, !PT ;  /* 0x00000004aaaa7812 */ /* 0x000fe200078ec0ff */
[----:B------:R-:W-:Y:S01]  /*4e90*/  IMAD.MOV.U32 R162, RZ, RZ, RZ ;  /* 0x000000ffffa27224 */ /* 0x000fe200078e00ff */
[----:B------:R-:W-:-:S02]  /*4ea0*/  LOP3.LUT R137, R137, 0x1e40, R4, 0xf8, !PT ;  /* 0x00001e4089897812 */ /* 0x000fc400078ef804 */
[----:B------:R-:W-:Y:S01]  /*4eb0*/  CS2R R166, SRZ ;  /* 0x0000000000a67805 */ /* 0x000fe2000001ff00 */
[----:B------:R-:W-:Y:S01]  /*4ec0*/  IMAD.MOV.U32 R165, RZ, RZ, RZ ;  /* 0x000000ffffa57224 */ /* 0x000fe200078e00ff */
[----:B------:R-:W-:Y:S01]  /*4ed0*/  IADD3 R169, PT, PT, -R170, 0x2, RZ ;  /* 0x00000002aaa97810 */ /* 0x000fe20007ffe1ff */
[----:B------:R-:W-:Y:S01]  /*4ee0*/  IMAD.MOV R164, RZ, RZ, -R176 ;  /* 0x000000ffffa47224 */ /* 0x000fe200078e0ab0 */
[----:B------:R-:W-:Y:S01]  /*4ef0*/  IADD3 R171, PT, PT, R137, UR44, RZ ;  /* 0x0000002c89ab7c10 */ /* 0x000fe2000fffe0ff */
[----:B------:R-:W3:Y:S01]  /*4f00*/  LDS R0, [UR44+0x140] ;  /* 0x0001402cff007984 */ /* 0x000ee20008000800 */
[----:B------:R-:W-:Y:S01]  /*4f10*/  IMAD.MOV R163, RZ, RZ, -R170 ;  /* 0x000000ffffa37224 */ /* 0x000fe200078e0aaa */
[----:B------:R-:W-:Y:S01]  /*4f20*/  MOV R177, UR4 ;  /* 0x0000000400b17c02 */ /* 0x000fe20008000f00 */
[----:B------:R-:W4:Y:S01]  /*4f30*/  LDCU UR58, c[0x0][0x370] ;  /* 0x00006e00ff3a77ac */ /* 0x000f220008000800 */
[----:B------:R-:W-:Y:S01]  /*4f40*/  VIADD R171, R171, 0x200 ;  /* 0x00000200abab7836 */ /* 0x000fe20000000000 */
[----:B------:R-:W1:Y:S01]  /*4f50*/  LDCU UR43, c[0x0][0xb0c] ;  /* 0x00016180ff2b77ac */ /* 0x000e620008000800 */
[----:B------:R-:W1:Y:S01]  /*4f60*/  LDCU UR39, c[0x0][0xb30] ;  /* 0x00016600ff2777ac */ /* 0x000e620008000800 */
[----:B------:R-:W1:Y:S01]  /*4f70*/  LDCU.64 UR56, c[0x0][0x888] ;  /* 0x00011100ff3877ac */ /* 0x000e620008000a00 */
[----:B------:R-:W1:Y:S01]  /*4f80*/  LDCU.64 UR40, c[0x0][0xb28] ;  /* 0x00016500ff2877ac */ /* 0x000e620008000a00 */
[----:B------:R-:W1:Y:S01]  /*4f90*/  LDCU.64 UR60, c[0x0][0x890] ;  /* 0x00011200ff3c77ac */ /* 0x000e620008000a00 */
[----:B------:R-:W1:Y:S01]  /*4fa0*/  LDCU.128 UR52, c[0x0][0xb10] ;  /* 0x00016200ff3477ac */ /* 0x000e620008000c00 */
[----:B------:R-:W1:Y:S01]  /*4fb0*/  LDCU UR47, c[0x0][0x374] ;  /* 0x00006e80ff2f77ac */ /* 0x000e620008000800 */
[----:B------:R-:W-:Y:S01]  /*4fc0*/  UIADD3 UR62, UPT, UPT, UR44, 0x200, URZ ;  /* 0x000002002c3e7890 */ /* 0x000fe2000fffe0ff */
[----:B-1234-:R-:W-:-:S11]  /*4fd0*/  IMAD.IADD R69, R0, 0x1, R69 ;  /* 0x0000000100457824 */ /* 0x01efd600078e0245 */
.L_x_114:
[C---:B------:R-:W-:Y:S02]  /*4fe0*/  LEA R3, R162.reuse, UR44, 0x3 ;  /* 0x0000002ca2037c11 */ /* 0x040fe4000f8e18ff */
[----:B------:R-:W-:Y:S02]  /*4ff0*/  SHF.L.U32 R0, R167, 0x1f, RZ ;  /* 0x0000001fa7007819 */ /* 0x000fe400000006ff */
[----:B-1----:R-:W-:Y:S02]  /*5000*/  LEA R5, R162, UR44, 0x4 ;  /* 0x0000002ca2057c11 */ /* 0x002fe4000f8e20ff */
[----:B------:R-:W1:Y:S02]  /*5010*/  SYNCS.PHASECHK.TRANS64.TRYWAIT P0, [R3+URZ+0x90], R0 ;  /* 0x00009000030075a7 */ /* 0x000e6400080011ff */
[----:B-1----:R-:W-:Y:S05]  /*5020*/  @!P0 BRA `(.L_x_88) ;  /* 0x0000004000d48947 */ /* 0x002fea0003800000 */
.L_x_154:
        /* <DEDUP_REMOVED lines=11> */
[----:B------:R-:W-:Y:S01]  /*50e0*/  PLOP3.LUT P0, PT, PT, PT, UP1, 0x80, 0x8 ;  /* 0x000000000008781c */ /* 0x000fe20003f0f018 */
[----:B------:R-:W-:Y:S11]  /*50f0*/  UP2UR UR46, UPR, URZ, 0x2 ;  /* 0x00000002ff2e7883 */ /* 0x000ff60008000000 */
[----:B------:R-:W-:Y:S01]  /*5100*/  @!UPT UIADD3 URZ, UPT, UPT, URZ, URZ, URZ ;  /* 0x000000fffffff290 */ /* 0x000fe2000fffe0ff */
[----:B-1----:R-:W-:Y:S02]  /*5110*/  @P0 SHF.R.U32.HI R0, RZ, 0x10, R5 ;  /* 0x00000010ff000819 */ /* 0x002fe40000011605 */
        /* <DEDUP_REMOVED lines=12> */
[----:B------:R-:W2:Y:S01]  /*51e0*/  LDCU UR12, c[0x0][0xb20] ;  /* 0x00016400ff0c77ac */ /* 0x000ea20008000800 */
[----:B------:R-:W-:Y:S02]  /*51f0*/  UIMAD.WIDE.U32 UR4, UR47, UR55, URZ ;  /* 0x000000372f0472a5 */ /* 0x000fe4000f8e00ff */
[----:B------:R-:W-:Y:S02]  /*5200*/  UIMAD.WIDE.U32 UR6, UR58, UR52, URZ ;  /* 0x000000343a0672a5 */ /* 0x000fe4000f8e00ff */
[----:B------:R-:W-:Y:S02]  /*5210*/  UISETP.NE.AND UP0, UPT, UR54, 0x1, UPT ;  /* 0x000000013600788c */ /* 0x000fe4000bf05270 */
[----:B------:R-:W-:Y:S02]  /*5220*/  UIMAD.WIDE.U32 UR8, UR37, UR55, URZ ;  /* 0x00000037250872a5 */ /* 0x000fe4000f8e00ff */
[----:B------:R-:W-:Y:S02]  /*5230*/  UIMAD.WIDE.U32 UR10, UR38, UR52, URZ ;  /* 0x00000034260a72a5 */ /* 0x000fe4000f8e00ff */
[----:B------:R-:W-:Y:S02]  /*5240*/  UISETP.NE.AND UP1, UPT, UR43, 0x1, UPT ;  /* 0x000000012b00788c */ /* 0x000fe4000bf25270 */
[----:B------:R-:W-:Y:S01]  /*5250*/  UISETP.NE.AND UP2, UPT, UR42, 0x1, UPT ;  /* 0x000000012a00788c */ /* 0x000fe2000bf45270 */
[----:B------:R-:W-:Y:S02]  /*5260*/  UMOV UR4, UR5 ;  /* 0x0000000500047c82 */ /* 0x000fe40008000000 */
[----:B--2---:R-:W-:Y:S03]  /*5270*/  USHF.R.U32.HI UR5, URZ, UR12, UR4 ;  /* 0x0000000cff057299 */ /* 0x004fe60008011604 */
[----:B------:R-:W-:Y:S02]  /*5280*/  UMOV UR4, UR7 ;  /* 0x0000000700047c82 */ /* 0x000fe40008000000 */
[----:B------:R-:W-:Y:S02]  /*5290*/  USHF.R.U32.HI UR7, URZ, UR53, UR4 ;  /* 0x00000035ff077299 */ /* 0x000fe40008011604 */
[----:B------:R-:W-:Y:S02]  /*52a0*/  USEL UR4, UR47, UR5, !UP0 ;  /* 0x000000052f047287 */ /* 0x000fe4000c000000 */
[----:B------:R-:W-:Y:S01]  /*52b0*/  USEL UR7, UR58, UR7, !UP1 ;  /* 0x000000073a077287 */ /* 0x000fe2000c800000 */
[----:B------:R-:W-:Y:S01]  /*52c0*/  UMOV UR5, UR9 ;  /* 0x0000000900057c82 */ /* 0x000fe20008000000 */
[----:B------:R-:W-:Y:S02]  /*52d0*/  UIMAD.WIDE.U32 UR8, UR4, UR40, URZ ;  /* 0x00000028040872a5 */ /* 0x000fe4000f8e00ff */
[----:B------:R-:W-:Y:S03]  /*52e0*/  USHF.R.U32.HI UR6, URZ, UR12, UR5 ;  /* 0x0000000cff067299 */ /* 0x000fe60008011605 */
[----:B------:R-:W-:Y:S01]  /*52f0*/  UMOV UR5, UR11 ;  /* 0x0000000b00057c82 */ /* 0x000fe20008000000 */
[----:B------:R-:W-:Y:S02]  /*5300*/  UIMAD.WIDE.U32 UR10, UR7, UR40, URZ ;  /* 0x00000028070a72a5 */ /* 0x000fe4000f8e00ff */
[----:B------:R-:W-:Y:S02]  /*5310*/  USHF.R.U32.HI UR12, URZ, UR53, UR5 ;  /* 0x00000035ff0c7299 */ /* 0x000fe40008011605 */
[----:B------:R-:W-:Y:S01]  /*5320*/  USEL UR6, UR37, UR6, !UP0 ;  /* 0x0000000625067287 */ /* 0x000fe2000c000000 */
[----:B------:R-:W-:Y:S02]  /*5330*/  UMOV UR5, UR9 ;  /* 0x0000000900057c82 */ /* 0x000fe40008000000 */
[----:B------:R-:W-:Y:S01]  /*5340*/  UMOV UR10, UR11 ;  /* 0x0000000b000a7c82 */ /* 0x000fe20008000000 */
[----:B------:R-:W-:Y:S02]  /*5350*/  @UP2 USHF.R.U32.HI UR4, URZ, UR41, UR5 ;  /* 0x00000029ff042299 */ /* 0x000fe40008011605 */
[----:B------:R-:W-:Y:S02]  /*5360*/  @UP2 USHF.R.U32.HI UR7, URZ, UR41, UR10 ;  /* 0x00000029ff072299 */ /* 0x000fe4000801160a */
[----:B------:R-:W-:Y:S02]  /*5370*/  UIMAD UR4, UR42, UR4, URZ ;  /* 0x000000042a0472a4 */ /* 0x000fe4000f8e02ff */
[----:B------:R-:W-:Y:S02]  /*5380*/  UIMAD.WIDE.U32 UR10, UR6, UR40, URZ ;  /* 0x00000028060a72a5 */ /* 0x000fe4000f8e00ff */
[----:B------:R-:W-:Y:S02]  /*5390*/  USEL UR5, UR38, UR12, !UP1 ;  /* 0x0000000c26057287 */ /* 0x000fe4000c800000 */
[----:B------:R-:W-:Y:S02]  /*53a0*/  UIMAD UR8, UR42, UR7, URZ ;  /* 0x000000072a0872a4 */ /* 0x000fe4000f8e02ff */
[----:B------:R-:W-:Y:S03]  /*53b0*/  UISETP.GE.AND UP0, UPT, UR6, UR4, UPT ;  /* 0x000000040600728c */ /* 0x000fe6000bf06270 */
[----:B------:R-:W-:Y:S01]  /*53c0*/  UMOV UR4, UR11 ;  /* 0x0000000b00047c82 */ /* 0x000fe20008000000 */
[----:B------:R-:W-:Y:S02]  /*53d0*/  UISETP.GE.OR UP0, UPT, UR5, UR8, UP0 ;  /* 0x000000080500728c */ /* 0x000fe40008706670 */
[----:B------:R-:W-:Y:S02]  /*53e0*/  USHF.R.U32.HI UR4, URZ, UR41, UR4 ;  /* 0x00000029ff047299 */ /* 0x000fe40008011604 */
[----:B------:R-:W-:Y:S02]  /*53f0*/  UIMAD.WIDE.U32 UR8, UR5, UR40, URZ ;  /* 0x00000028050872a5 */ /* 0x000fe4000f8e00ff */
[----:B------:R-:W-:Y:S02]  /*5400*/  USEL UR11, UR6, UR4, !UP2 ;  /* 0x00000004060b7287 */ /* 0x000fe4000d000000 */
[----:B------:R-:W-:Y:S02]  /*5410*/  UIADD3 UR8, UPT, UPT, -UR5, URZ, URZ ;  /* 0x000000ff05087290 */ /* 0x000fe4000fffe1ff */
[----:B------:R-:W-:Y:S01]  /*5420*/  UIADD3 UR10, UPT, UPT, -UR11, URZ, URZ ;  /* 0x000000ff0b0a7290 */ /* 0x000fe2000fffe1ff */
[----:B------:R-:W-:Y:S01]  /*5430*/  @!UP0 UMOV UR4, UR9 ;  /* 0x0000000900048c82 */ /* 0x000fe20008000000 */
[----:B------:R-:W-:Y:S02]  /*5440*/  UIADD3 UR9, UPT, UPT, -UR6, URZ, URZ ;  /* 0x000000ff06097290 */ /* 0x000fe4000fffe1ff */
[----:B------:R-:W-:Y:S02]  /*5450*/  @!UP0 USHF.R.U32.HI UR4, URZ, UR41, UR4 ;  /* 0x00000029ff048299 */ /* 0x000fe40008011604 */
[----:B------:R-:W-:Y:S02]  /*5460*/  UIMAD UR10, UR42, UR10, UR6 ;  /* 0x0000000a2a0a72a4 */ /* 0x000fe4000f8e0206 */
[----:B------:R-:W-:Y:S04]  /*5470*/  @!UP0 USEL UR4, UR5, UR4, !UP2 ;  /* 0x0000000405048287 */ /* 0x000fe8000d000000 */
[----:B------:R-:W-:Y:S02]  /*5480*/  @!UP0 UIMAD UR10, UR7, UR10, UR4 ;  /* 0x0000000a070a82a4 */ /* 0x000fe4000f8e0204 */
[----:B------:R-:W-:Y:S02]  /*5490*/  @!UP0 UIADD3 UR11, UPT, UPT, UR11, -UR4, URZ ;  /* 0x800000040b0b8290 */ /* 0x000fe4000fffe0ff */
[----:B------:R-:W-:Y:S02]  /*54a0*/  UIMAD UR7, UR43, UR8, UR38 ;  /* 0x000000082b0772a4 */ /* 0x000fe4000f8e0226 */
[----:B------:R-:W-:Y:S02]  /*54b0*/  @!UP0 UIMAD UR6, UR11, UR42, UR5 ;  /* 0x0000002a0b0682a4 */ /* 0x000fe4000f8e0205 */
[----:B------:R-:W-:Y:S01]  /*54c0*/  UIMAD UR4, UR54, UR9, UR37 ;  /* 0x00000009360472a4 */ /* 0x000fe2000f8e0225 */
[----:B------:R-:W-:Y:S02]  /*54d0*/  @!UP0 UMOV UR5, UR10 ;  /* 0x0000000a00058c82 */ /* 0x000fe40008000000 */
[----:B------:R-:W-:Y:S02]  /*54e0*/  UIMAD UR38, UR5, UR43, UR7 ;  /* 0x0000002b052672a4 */ /* 0x000fe4000f8e0207 */
[----:B------:R-:W-:Y:S11]  /*54f0*/  UIMAD UR37, UR6, UR54, UR4 ;  /* 0x00000036062572a4 */ /* 0x000ff6000f8e0204 */
[----:B------:R-:W-:Y:S01]  /*5500*/  @!UPT UIADD3 URZ, UPT, UPT, URZ, URZ, URZ ;  /* 0x000000fffffff290 */ /* 0x000fe2000fffe0ff */
.L_x_89:
[----:B------:R-:W-:Y:S01]  /*5510*/  UISETP.NE.AND UP0, UPT, UR39, 0x1, UPT ;  /* 0x000000012700788c */ /* 0x000fe2000bf05270 */
[----:B------:R-:W-:Y:S01]  /*5520*/  IADD3 R162, PT, PT, R162, 0x1, RZ ;  /* 0x00000001a2a27810 */ /* 0x000fe20007ffe0ff */
[----:B------:R-:W-:Y:S02]  /*5530*/  USHF.L.U32 UR50, UR16, 0x7, URZ ;  /* 0x0000000710327899 */ /* 0x000fe400080006ff */
[----:B------:R-:W-:Y:S07]  /*5540*/  USHF.L.U32 UR49, UR20, 0x7, URZ ;  /* 0x0000000714317899 */ /* 0x000fee00080006ff */
[----:B------:R-:W2:Y:S01]  /*5550*/  @!UP0 LDCU.128 UR12, c[0x0][0xb10] ;  /* 0x00016200ff0c87ac */ /* 0x000ea20008000c00 */
[----:B------:R-:W3:Y:S01]  /*5560*/  @!UP0 LDCU UR5, c[0x0][0xb0c] ;  /* 0x00016180ff0587ac */ /* 0x000ee20008000800 */
[----:B------:R-:W4:Y:S01]  /*5570*/  @!UP0 LDCU UR10, c[0x0][0xb20] ;  /* 0x00016400ff0a87ac */ /* 0x000f220008000800 */
[----:B--2---:R-:W-:Y:S02]  /*5580*/  UIMAD.WIDE.U32 UR8, UR38, UR12, URZ ;  /* 0x0000000c260872a5 */ /* 0x004fe4000f8e00ff */
[----:B------:R-:W-:Y:S02]  /*5590*/  UIMAD.WIDE.U32 UR6, UR37, UR15, URZ ;  /* 0x0000000f250672a5 */ /* 0x000fe4000f8e00ff */
[----:B------:R-:W-:Y:S03]  /*55a0*/  @!UP0 UISETP.NE.AND UP1, UPT, UR14, 0x1, UPT ;  /* 0x000000010e00888c */ /* 0x000fe6000bf25270 */
[----:B------:R-:W-:Y:S01]  /*55b0*/  @!UP0 UMOV UR4, UR9 ;  /* 0x0000000900048c82 */ /* 0x000fe20008000000 */
[----:B---3--:R-:W-:Y:S02]  /*55c0*/  @!UP0 UISETP.NE.AND UP2, UPT, UR5, 0x1, UPT ;  /* 0x000000010500888c */ /* 0x008fe4000bf45270 */
[----:B------:R-:W-:Y:S01]  /*55d0*/  @!UP0 USHF.R.U32.HI UR4, URZ, UR13, UR4 ;  /* 0x0000000dff048299 */ /* 0x000fe20008011604 */
[----:B------:R-:W-:Y:S02]  /*55e0*/  @!UP0 UMOV UR6, UR7 ;  /* 0x0000000700068c82 */ /* 0x000fe40008000000 */
[----:B----4-:R-:W-:Y:S02]  /*55f0*/  @!UP0 USHF.R.U32.HI UR6, URZ, UR10, UR6 ;  /* 0x0000000aff068299 */ /* 0x010fe40008011606 */
[----:B------:R-:W-:Y:S02]  /*5600*/  @!UP0 USEL UR7, UR38, UR4, !UP2 ;  /* 0x0000000426078287 */ /* 0x000fe4000d000000 */
[----:B------:R-:W-:Y:S04]  /*5610*/  @!UP0 USEL UR6, UR37, UR6, !UP1 ;  /* 0x0000000625068287 */ /* 0x000fe8000c800000 */
[----:B------:R-:W-:Y:S02]  /*5620*/  @!UP0 UIADD3 UR4, UPT, UPT, -UR7, UR6, URZ ;  /* 0x0000000607048290 */ /* 0x000fe4000fffe1ff */
[----:B------:R-:W-:Y:S02]  /*5630*/  @!UP0 UIADD3 UR6, UPT, UPT, UR7, -UR6, URZ ;  /* 0x8000000607068290 */ /* 0x000fe4000fffe0ff */
[----:B------:R-:W-:Y:S02]  /*5640*/  @!UP0 UIMAD UR38, UR4, UR5, UR38 ;  /* 0x00000005042682a4 */ /* 0x000fe4000f8e0226 */
[----:B------:R-:W-:Y:S02]  /*5650*/  @!UP0 UIMAD UR37, UR6, UR14, UR37 ;  /* 0x0000000e062582a4 */ /* 0x000fe4000f8e0225 */
[----:B------:R-:W-:Y:S09]  /*5660*/  ULOP3.LUT UP0, URZ, UR62, 0x1b0, URZ, 0xc0, !UPT ;  /* 0x000001b03eff7892 */ /* 0x000ff2000f80c0ff */
[----:B------:R-:W-:Y:S05]  /*5670*/  BRA.U !UP0, `(.L_x_90) ;  /* 0x0000000108407547 */ /* 0x000fea000b800000 */
[----:B------:R-:W2:Y:S01]  /*5680*/  LDCU.64 UR8, c[0x4][0x80] ;  /* 0x01001000ff0877ac */ /* 0x000ea20008000a00 */
[----:B------:R-:W-:Y:S01]  /*5690*/  MOV R3, 0x0 ;  /* 0x0000000000037802 */ /* 0x000fe20000000f00 */
[----:B------:R-:W-:Y:S02]  /*56a0*/  HFMA2 R12, -RZ, RZ, 0, 5.9604644775390625e-08 ;  /* 0x00000001ff0c7431 */ /* 0x000fe400000001ff */
[----:B------:R-:W-:Y:S02]  /*56b0*/  IMAD.MOV.U32 R8, RZ, RZ, 0x70 ;  /* 0x00000070ff087424 */ /* 0x000fe400078e00ff */
[----:B------:R-:W-:Y:S01]  /*56c0*/  IMAD.MOV.U32 R13, RZ, RZ, RZ ;  /* 0x000000ffff0d7224 */ /* 0x000fe200078e00ff */
[----:B------:R-:W3:Y:S01]  /*56d0*/  LDCU.64 UR6, c[0x4][0x88] ;  /* 0x01001100ff0677ac */ /* 0x000ee20008000a00 */
[----:B------:R-:W4:Y:S01]  /*56e0*/  LDC.64 R2, c[0x4][R3] ;  /* 0x0100000003027b82 */ /* 0x000f220000000a00 */
[----:B------:R-:W1:Y:S01]  /*56f0*/  LDCU.64 UR4, c[0x4][0x8] ;  /* 0x01000100ff0477ac */ /* 0x000e620008000a00 */
[----:B--2---:R-:W-:Y:S01]  /*5700*/  MOV R5, UR9 ;  /* 0x0000000900057c02 */ /* 0x004fe20008000f00 */
[----:B------:R-:W-:Y:S01]  /*5710*/  IMAD.U32 R4, RZ, RZ, UR8 ;  /* 0x00000008ff047e24 */ /* 0x000fe2000f8e00ff */
[----:B---3--:R-:W-:Y:S01]  /*5720*/  MOV R7, UR7 ;  /* 0x0000000700077c02 */ /* 0x008fe20008000f00 */
[----:B------:R-:W-:Y:S01]  /*5730*/  IMAD.U32 R6, RZ, RZ, UR6 ;  /* 0x00000006ff067e24 */ /* 0x000fe2000f8e00ff */
[----:B-1----:R-:W-:Y:S01]  /*5740*/  MOV R11, UR5 ;  /* 0x00000005000b7c02 */ /* 0x002fe20008000f00 */
[----:B------:R-:W-:Y:S02]  /*5750*/  IMAD.U32 R10, RZ, RZ, UR4 ;  /* 0x00000004ff0a7e24 */ /* 0x000fe4000f8e00ff */
[----:B------:R-:W-:Y:S07]  /*5760*/  LEPC R20, `(.L_x_90) ;  /* 0x000000001014794e */ /* 0x000fee0000000000 */
[----:B----45:R-:W-:Y:S05]  /*5770*/  CALL.ABS.NOINC R2 ;  /* 0x0000000002007343 */ /* 0x030fea0003c00000 */
.L_x_90:
[----:B------:R-:W-:Y:S01]  /*5780*/  LOP3.LUT P0, RZ, R177, 0x1b0, RZ, 0xc0, !PT ;  /* 0x000001b0b1ff7812 */ /* 0x000fe2000780c0ff */
[----:B------:R-:W-:Y:S11]  /*5790*/  BSSY.RECONVERGENT B6, `(.L_x_91) ;  /* 0x0000013000067945 */ /* 0x000ff60003800200 */
[----:B------:R-:W-:Y:S01]  /*57a0*/  @!UPT UIADD3 URZ, UPT, UPT, URZ, URZ, URZ ;  /* 0x000000fffffff290 */ /* 0x000fe2000fffe0ff */
[----:B------:R-:W-:Y:S05]  /*57b0*/  @!P0 BRA `(.L_x_92) ;  /* 0x0000000000408947 */ /* 0x000fea0003800000 */
        /* <DEDUP_REMOVED lines=16> */
.L_x_92:
[----:B------:R-:W-:Y:S05]  /*58c0*/  BSYNC.RECONVERGENT B6 ;  /* 0x0000000000067941 */ /* 0x000fea0003800200 */
.L_x_91:
[----:B------:R-:W-:Y:S01]  /*58d0*/  R2UR UR4, R161 ;  /* 0x00000000a10472ca */ /* 0x000fe200000e0000 */
[----:B------:R-:W-:Y:S01]  /*58e0*/  UISETP.NE.U32.AND UP0, UPT, UR60, URZ, UPT ;  /* 0x000000ff3c00728c */ /* 0x000fe2000bf05070 */
[----:B------:R-:W-:Y:S02]  /*58f0*/  ISETP.NE.U32.AND P4, PT, R156, RZ, PT ;  /* 0x000000ff9c00720c */ /* 0x000fe40003f85070 */
[----:B------:R-:W-:Y:S01]  /*5900*/  ISETP.NE.U32.AND P2, PT, RZ, UR56, PT ;  /* 0x00000038ff007c0c */ /* 0x000fe2000bf45070 */
[----:B------:R-:W-:Y:S01]  /*5910*/  UISETP.NE.AND.EX UP1, UPT, UR61, URZ, UPT, UP0 ;  /* 0x000000ff3d00728c */ /* 0x000fe2000bf25300 */
[----:B------:R-:W-:Y:S01]  /*5920*/  ISETP.NE.AND.EX P4, PT, R157, RZ, PT, P4 ;  /* 0x000000ff9d00720c */ /* 0x000fe20003f85340 */
[----:B------:R-:W-:Y:S01]  /*5930*/  UPLOP3.LUT UP0, UPT, UPT, UPT, UPT, 0x40, 0x4 ;  /* 0x000000000004789c */ /* 0x000fe20003f0e870 */
[----:B------:R-:W-:Y:S05]  /*5940*/  ISETP.NE.AND.EX P2, PT, RZ, UR57, PT, P2 ;  /* 0x00000039ff007c0c */ /* 0x000fea000bf45320 */
[----:B------:R-:W-:Y:S06]  /*5950*/  UISETP.NE.AND UP2, UPT, UR4, URZ, UPT ;  /* 0x000000ff0400728c */ /* 0x000fec000bf45270 */
[----:B------:R-:W-:Y:S05]  /*5960*/  PLOP3.LUT P1, PT, PT, PT, UP2, 0x80, 0x8 ;  /* 0x000000000008781c */ /* 0x000fea0003f2f028 */
[----:B------:R-:W-:Y:S06]  /*5970*/  @UP2 UPLOP3.LUT UP0, UPT, UPT, UPT, UP1, 0x80, 0x8 ;  /* 0x000000000008289c */ /* 0x000fec0003f0f010 */
[----:B------:R-:W-:Y:S01]  /*5980*/  PLOP3.LUT P0, PT, PT, PT, UP0, 0x80, 0x8 ;  /* 0x000000000008781c */ /* 0x000fe20003f0f008 */
[----:B------:R-:W-:Y:S01]  /*5990*/  @!UPT UIADD3 URZ, UPT, UPT, URZ, URZ, URZ ;  /* 0x000000fffffff290 */ /* 0x000fe2000fffe0ff */
[----:B------:R-:W-:Y:S11]  /*59a0*/  BRA.U !UP1, `(.L_x_93) ;  /* 0x00000001093c7547 */ /* 0x000ff6000b800000 */
[----:B------:R-:W-:Y:S01]  /*59b0*/  UISETP.NE.U32.AND UP0, UPT, UR56, URZ, UPT ;  /* 0x000000ff3800728c */ /* 0x000fe2000bf05070 */
[----:B-1----:R-:W-:Y:S01]  /*59c0*/  HFMA2 R0, -RZ, RZ, 0, 5.9604644775390625e-08 ;  /* 0x00000001ff007431 */ /* 0x002fe200000001ff */
[----:B------:R-:W1:Y:S01]  /*59d0*/  LDCU.64 UR8, c[0x0][0x358] ;  /* 0x00006b00ff0877ac */ /* 0x000e620008000a00 */
[----:B------:R-:W-:Y:S01]  /*59e0*/  IMAD.MOV.U32 R158, RZ, RZ, 0x1 ;  /* 0x00000001ff9e7424 */ /* 0x000fe200078e00ff */
[----:B------:R-:W-:Y:S06]  /*59f0*/  UISETP.NE.AND.EX UP0, UPT, UR57, URZ, UPT, UP0 ;  /* 0x000000ff3900728c */ /* 0x000fec000bf05300 */
[----:B------:R-:W-:Y:S05]  /*5a00*/  PLOP3.LUT P3, PT, PT, PT, UP0, 0x80, 0x8 ;  /* 0x000000000008781c */ /* 0x000fea0003f6f008 */
[----:B------:R-:W2:Y:S01]  /*5a10*/  @UP0 LDCU.64 UR4, c[0x0][0x888] ;  /* 0x00011100ff0407ac */ /* 0x000ea20008000a00 */
[----:B------:R-:W-:Y:S07]  /*5a20*/  @UP0 UIMAD UR6, UR36, UR60, URZ ;  /* 0x0000003c240602a4 */ /* 0x000fee000f8e02ff */
[----:B------:R-:W-:Y:S01]  /*5a30*/  @!P3 PRMT R158, R0, 0x7610, R158 ;  /* 0x00007610009eb816 */ /* 0x000fe2000000009e */
[----:B--2---:R-:W-:Y:S06]  /*5a40*/  @UP0 UIMAD.WIDE UR4, UR6, 0x4, UR4 ;  /* 0x00000004060408a5 */ /* 0x004fec000f8e0204 */
[----:B------:R-:W-:Y:S01]  /*5a50*/  IMAD.U32 R2, RZ, RZ, UR4 ;  /* 0x00000004ff027e24 */ /* 0x000fe2000f8e00ff */
[----:B------:R-:W-:Y:S04]  /*5a60*/  MOV R3, UR5 ;  /* 0x0000000500037c02 */ /* 0x000fe80008000f00 */
[----:B------:R-:W2:Y:S01]  /*5a70*/  @!UP0 LDCU UR4, c[0x0][0x880] ;  /* 0x00011000ff0487ac */ /* 0x000ea20008000800 */
[----:B-1---5:R3:W5:Y:S02]  /*5a80*/  @P3 LDG.E R73, desc[UR8][R2.64] ;  /* 0x0000000802493981 */ /* 0x022764000c1e1900 */
[----:B--23--:R-:W-:Y:S02]  /*5a90*/  @!P3 IMAD.U32 R73, RZ, RZ, UR4 ;  /* 0x00000004ff49be24 */ /* 0x00cfe4000f8e00ff */
.L_x_93:
[----:B------:R-:W-:Y:S05]  /*5aa0*/  @!P4 BRA `(.L_x_94) ;  /* 0x000000000024c947 */ /* 0x000fea0003800000 */
[----:B------:R-:W-:Y:S01]  /*5ab0*/  ISETP.NE.U32.AND P3, PT, R138, RZ, PT ;  /* 0x000000ff8a00720c */ /* 0x000fe20003f65070 */
[----:B------:R-:W2:Y:S03]  /*5ac0*/  LDCU.64 UR4, c[0x0][0x358] ;  /* 0x00006b00ff0477ac */ /* 0x000ea60008000a00 */
[----:B------:R-:W-:Y:S11]  /*5ad0*/  ISETP.NE.AND.EX P3, PT, R139, RZ, PT, P3 ;  /* 0x000000ff8b00720c */ /* 0x000ff60003f65330 */
[----:B------:R-:W-:Y:S02]  /*5ae0*/  @!UPT UIADD3 URZ, UPT, UPT, URZ, URZ, URZ ;  /* 0x000000fffffff290 */ /* 0x000fe4000fffe0ff */
[----:B------:R-:W3:Y:S01]  /*5af0*/  @P3 LDC.64 R2, c[0x0][0x8a8] ;  /* 0x00022a00ff023b82 */ /* 0x000ee20000000a00 */
[----:B-1----:R-:W-:Y:S04]  /*5b00*/  @P3 IMAD R0, R156, UR36, RZ ;  /* 0x000000249c003c24 */ /* 0x002fe8000f8e02ff */
[----:B---3--:R-:W-:Y:S05]  /*5b10*/  @P3 IMAD.WIDE R2, R0, 0x4, R2 ;  /* 0x0000000400023825 */ /* 0x008fea00078e0202 */
[----:B--2--5:R2:W5:Y:S02]  /*5b20*/  @P3 LDG.E R70, desc[UR4][R2.64] ;  /* 0x0000000402463981 */ /* 0x024564000c1e1900 */
[----:B--2---:R-:W3:Y:S02]  /*5b30*/  @!P3 LDC R70, c[0x0][0x8a0] ;  /* 0x00022800ff46bb82 */ /* 0x004ee40000000800 */
.L_x_94:
[----:B-----5:R-:W-:Y:S01]  /*5b40*/  FSETP.NEU.AND P4, PT, R73, RZ, PT ;  /* 0x000000ff4900720b */ /* 0x020fe20003f8d000 */
[----:B------:R-:W-:Y:S01]  /*5b50*/  BSSY B1, `(.L_x_95) ;  /* 0x0000047000017945 */ /* 0x000fe20003800000 */
[----:B------:R-:W-:Y:S01]  /*5b60*/  SEL R7, RZ, 0xffffffff, P2 ;  /* 0xffffffffff077807 */ /* 0x000fe20001000000 */
[----:B------:R-:W-:Y:S01]  /*5b70*/  IMAD.MOV.U32 R187, RZ, RZ, 0x1 ;  /* 0x00000001ffbb7424 */ /* 0x000fe200078e00ff */
[----:B------:R-:W-:Y:S01]  /*5b80*/  LOP3.LUT P3, RZ, R158, 0xff, RZ, 0xc0, !PT ;  /* 0x000000ff9eff7812 */ /* 0x000fe2000786c0ff */
[----:B------:R-:W-:Y:S01]  /*5b90*/  IMAD R71, R68, 0x80, R69 ;  /* 0x0000008044477824 */ /* 0x000fe200078e0245 */
[----:B-1----:R-:W-:Y:S02]  /*5ba0*/  @P1 SEL R0, RZ, 0xffffffff, P4 ;  /* 0xffffffffff001807 */ /* 0x002fe40002000000 */
[----:B------:R-:W-:Y:S02]  /*5bb0*/  CS2R R154, SRZ ;  /* 0x00000000009a7805 */ /* 0x000fe4000001ff00 */
[----:B------:R-:W-:Y:S02]  /*5bc0*/  LEA R3, R166, UR44, 0x3 ;  /* 0x0000002ca6037c11 */ /* 0x000fe4000f8e18ff */
[----:B------:R-:W-:Y:S02]  /*5bd0*/  CS2R R152, SRZ ;  /* 0x0000000000987805 */ /* 0x000fe4000001ff00 */
[----:B------:R-:W-:Y:S02]  /*5be0*/  @P0 SEL R0, R7, R0, !P3 ;  /* 0x0000000007000207 */ /* 0x000fe40005800000 */
[----:B------:R-:W-:Y:S02]  /*5bf0*/  CS2R R150, SRZ ;  /* 0x0000000000967805 */ /* 0x000fe4000001ff00 */
[----:B------:R-:W-:Y:S02]  /*5c00*/  LEA R186, R68, UR44, 0x3 ;  /* 0x0000002c44ba7c11 */ /* 0x000fe4000f8e18ff */
[----:B------:R-:W-:Y:S02]  /*5c10*/  CS2R R148, SRZ ;  /* 0x0000000000947805 */ /* 0x000fe4000001ff00 */
[----:B------:R-:W-:Y:S02]  /*5c20*/  @P1 LOP3.LUT R0, R0, 0x1, RZ, 0xc0, !PT ;  /* 0x0000000100001812 */ /* 0x000fe400078ec0ff */
[----:B------:R-:W-:Y:S02]  /*5c30*/  CS2R R146, SRZ ;  /* 0x0000000000927805 */ /* 0x000fe4000001ff00 */
[----:B------:R-:W-:Y:S02]  /*5c40*/  SHF.L.U32 R5, R168, 0x1f, RZ ;  /* 0x0000001fa8057819 */ /* 0x000fe400000006ff */
[----:B------:R-:W-:Y:S02]  /*5c50*/  CS2R R144, SRZ ;  /* 0x0000000000907805 */ /* 0x000fe4000001ff00 */
[----:B------:R-:W-:Y:S02]  /*5c60*/  ISETP.NE.U32.OR P6, PT, R0, 0x1, !P1 ;  /* 0x000000010000780c */ /* 0x000fe40004fc5470 */
[----:B------:R-:W-:Y:S02]  /*5c70*/  CS2R R142, SRZ ;  /* 0x00000000008e7805 */ /* 0x000fe4000001ff00 */
[----:B------:R-:W-:Y:S02]  /*5c80*/  PLOP3.LUT P2, PT, PT, PT, UP1, 0x80, 0x8 ;  /* 0x000000000008781c */ /* 0x000fe40003f4f018 */
[----:B------:R-:W-:Y:S02]  /*5c90*/  CS2R R140, SRZ ;  /* 0x00000000008c7805 */ /* 0x000fe4000001ff00 */
[----:B------:R-:W-:Y:S02]  /*5ca0*/  SEL R0, RZ, 0xffffffff, P4 ;  /* 0xffffffffff007807 */ /* 0x000fe40002000000 */
[----:B------:R-:W-:Y:S03]  /*5cb0*/  P2R R172, PR, RZ, 0x40 ;  /* 0x00000040ffac7803 */ /* 0x000fe60000000000 */
[----:B------:R-:W-:Y:S04]  /*5cc0*/  @P6 SHF.L.U32 R2, R165, 0x1f, RZ ;  /* 0x0000001fa5026819 */ /* 0x000fe800000006ff */
[----:B------:R-:W-:Y:S01]  /*5cd0*/  @P2 SEL R0, R7, R0, !P3 ;  /* 0x0000000007002207 */ /* 0x000fe20005800000 */
[----:B------:R-:W1:Y:S03]  /*5ce0*/  @P6 SYNCS.PHASECHK.TRANS64.TRYWAIT P1, [R3+URZ+0x60], R2 ;  /* 0x00006002030065a7 */ /* 0x000e6600080211ff */
[----:B------:R-:W-:Y:S04]  /*5cf0*/  LOP3.LUT R0, R0, 0x1, RZ, 0xc0, !PT ;  /* 0x0000000100007812 */ /* 0x000fe800078ec0ff */
[----:B------:R-:W-:Y:S04]  /*5d00*/  ISETP.NE.U32.AND P5, PT, R0, 0x1, PT ;  /* 0x000000010000780c */ /* 0x000fe80003fa5070 */
[----:B------:R-:W-:Y:S01]  /*5d10*/  P2R R192, PR, RZ, 0x20 ;  /* 0x00000020ffc07803 */ /* 0x000fe20000000000 */
[----:B------:R2:W4:Y:S01]  /*5d20*/  SYNCS.PHASECHK.TRANS64.TRYWAIT P0, [R186+URZ+0xb0], R5 ;  /* 0x0000b005ba0075a7 */ /* 0x00052200080011ff */
[----:B-1----:R-:W-:Y:S01]  /*5d30*/  @P6 SEL R187, RZ, 0x1, !P1 ;  /* 0x00000001ffbb6807 */ /* 0x002fe20004800000 */
[----:B--2---:R-:W-:Y:S06]  /*5d40*/  @!P6 BRA `(.L_x_96) ;  /* 0x00000000009ce947 */ /* 0x004fec0003800000 */
[----:B------:R-:W-:Y:S01]  /*5d50*/  @P5 IMAD R7, R166, 0x2000, R171 ;  /* 0x00002000a6075824 */ /* 0x000fe200078e02ab */
[----:B------:R-:W-:Y:S01]  /*5d60*/  ISETP.NE.AND P1, PT, R187, RZ, PT ;  /* 0x000000ffbb00720c */ /* 0x000fe20003f25270 */
[----:B------:R-:W-:Y:S01]  /*5d70*/  BSSY B0, `(.L_x_97) ;  /* 0x0000010000007945 */ /* 0x000fe20003800000 */
[----:B------:R-:W-:Y:S01]  /*5d80*/  CS2R R142, SRZ ;  /* 0x00000000008e7805 */ /* 0x000fe2000001ff00 */
[--C-:B------:R-:W-:Y:S01]  /*5d90*/  @P5 IMAD R6, R176, -0x10, R7.reuse ;  /* 0xfffffff0b0065824 */ /* 0x100fe200078e0207 */
[----:B------:R-:W-:Y:S01]  /*5da0*/  CS2R R140, SRZ ;  /* 0x00000000008c7805 */ /* 0x000fe2000001ff00 */
[----:B------:R-:W-:Y:S01]  /*5db0*/  @P5 IMAD R4, R170, -0x10, R7 ;  /* 0xfffffff0aa045824 */ /* 0x000fe200078e0207 */
[----:B------:R-:W-:Y:S01]  /*5dc0*/  CS2R R150, SRZ ;  /* 0x0000000000967805 */ /* 0x000fe2000001ff00 */
[----:B------:R-:W-:Y:S01]  /*5dd0*/  @P5 IMAD R2, R169, 0x10, R6 ;  /* 0x00000010a9025824 */ /* 0x000fe200078e0206 */
[----:B------:R-:W-:Y:S02]  /*5de0*/  CS2R R148, SRZ ;  /* 0x0000000000947805 */ /* 0x000fe4000001ff00 */
[----:B------:R-:W-:Y:S02]  /*5df0*/  CS2R R146, SRZ ;  /* 0x0000000000927805 */ /* 0x000fe4000001ff00 */
[----:B------:R-:W-:Y:S02]  /*5e00*/  CS2R R144, SRZ ;  /* 0x0000000000907805 */ /* 0x000fe4000001ff00 */
[----:B------:R-:W-:Y:S02]  /*5e10*/  CS2R R154, SRZ ;  /* 0x00000000009a7805 */ /* 0x000fe4000001ff00 */
[----:B------:R-:W-:Y:S01]  /*5e20*/  CS2R R152, SRZ ;  /* 0x0000000000987805 */ /* 0x000fe2000001ff00 */
[----:B------:R-:W-:Y:S06]  /*5e30*/  @P1 BRA `(.L_x_98) ;  /* 0x00000000000c1947 */ /* 0x000fec0003800000 */
[----:B------:R-:W-:Y:S04]  /*5e40*/  SHF.L.U32 R0, R165, 0x1f, RZ ;  /* 0x0000001fa5007819 */ /* 0x000fe800000006ff */
[----:B------:R-:W1:Y:S02]  /*5e50*/  SYNCS.PHASECHK.TRANS64.TRYWAIT P1, [R3+URZ+0x60], R0 ;  /* 0x00006000030075a7 */ /* 0x000e6400080211ff */
[----:B-1----:R-:W-:Y:S05]  /*5e60*/  @!P1 BRA `(.L_x_99) ;  /* 0x0000003400589947 */ /* 0x002fea0003800000 */
.L_x_98:
[----:B------:R-:W-:Y:S05]  /*5e70*/  BSYNC B0 ;  /* 0x0000000000007941 */ /* 0x000fea0003800000 */
.L_x_97:
[----:B------:R-:W-:Y:S01]  /*5e80*/  ISETP.NE.AND P1, PT, R192, RZ, PT ;  /* 0x000000ffc000720c */ /* 0x000fe20003f25270 */
[----:B-1----:R-:W-:Y:S02]  /*5e90*/  VIADD R3, R3, 0x70 ;  /* 0x0000007003037836 */ /* 0x002fe40000000000 */
[----:B------:R-:W-:Y:S02]  /*5ea0*/  IMAD.U32 R0, RZ, RZ, UR45 ;  /* 0x0000002dff007e24 */ /* 0x000fe4000f8e00ff */
[----:B------:R-:W-:Y:S03]  /*5eb0*/  VIADD R166, R166, 0x1 ;  /* 0x00000001a6a67836 */ /* 0x000fe60000000000 */
[----:B------:R-:W-:Y:S05]  /*5ec0*/  PRMT R0, R0, 0x654, R3 ;  /* 0x0000065400007816 */ /* 0x000fea0000000003 */
[----:B------:R1:W2:Y:S04]  /*5ed0*/  @P1 LDS.128 R140, [R7] ;  /* 0x00000000078c1984 */ /* 0x0002a80000000c00 */
[----:B------:R1:W1:Y:S04]  /*5ee0*/  @P1 LDS.128 R148, [R4+0x20] ;  /* 0x0000200004941984 */ /* 0x0002680000000c00 */
[----:B------:R1:W1:Y:S04]  /*5ef0*/  @P1 LDS.128 R144, [R6+0x10] ;  /* 0x0000100006901984 */ /* 0x0002680000000c00 */
[----:B------:R1:W1:Y:S01]  /*5f00*/  @P1 LDS.128 R152, [R2+0x10] ;  /* 0x0000100002981984 */ /* 0x0002620000000c00 */
[C---:B------:R-:W-:Y:S01]  /*5f10*/  ISETP.NE.AND P1, PT, R166.reuse, 0x2, PT ;  /* 0x00000002a600780c */ /* 0x040fe20003f25270 */
[----:B------:R-:W-:Y:S01]  /*5f20*/  @!PT LDS RZ, [RZ] ;  /* 0x00000000fffff984 */ /* 0x000fe20000000800 */
[----:B------:R-:W-:Y:S01]  /*5f30*/  @!PT LDS RZ, [RZ] ;  /* 0x00000000fffff984 */ /* 0x000fe20000000800 */
[----:B------:R-:W-:Y:S01]  /*5f40*/  @!PT LDS RZ, [RZ] ;  /* 0x00000000fffff984 */ /* 0x000fe20000000800 */
[----:B------:R-:W-:Y:S01]  /*5f50*/  @!PT LDS RZ, [RZ] ;  /* 0x00000000fffff984 */ /* 0x000fe20000000800 */
[----:B------:R5:W-:Y:S06]  /*5f60*/  MEMBAR.ALL.CTA ;  /* 0x0000000000007992 */ /* 0x000bec0000008000 */
[----:B-----5:R-:W5:Y:S01]  /*5f70*/  FENCE.VIEW.ASYNC.S ;  /* 0x00000000000073c6 */ /* 0x020f620000000000 */
[----:B------:R-:W-:Y:S01]  /*5f80*/  SEL R166, R166, RZ, P1 ;  /* 0x000000ffa6a67207 */ /* 0x000fe20000800000 */
[----:B-----5:R5:W-:Y:S02]  /*5f90*/  SYNCS.ARRIVE.TRANS64.RED.A1T0 RZ, [R0+URZ], RZ ;  /* 0x000000ff00ff79a7 */ /* 0x020be400081004ff */
[----:B-----5:R-:W-:Y:S04]  /*5fa0*/  SEL R0, RZ, 0x1, P1 ;  /* 0x00000001ff007807 */ /* 0x020fe80000800000 */
[----:B--2---:R-:W-:Y:S02]  /*5fb0*/  LOP3.LUT R165, R165, R0, RZ, 0x3c, !PT ;  /* 0x00000000a5a57212 */ /* 0x004fe400078e3cff */
.L_x_96:
[----:B------:R-:W-:Y:S05]  /*5fc0*/  BSYNC B1 ;  /* 0x0000000000017941 */ /* 0x000fea0003800000 */
.L_x_95:
[----:B------:R-:W-:Y:S04]  /*5fd0*/  SHF.R.U32.HI R0, RZ, 0x15, R71 ;  /* 0x00000015ff007819 */ /* 0x000fe80000011647 */
[----:B------:R-:W-:Y:S01]  /*5fe0*/  LOP3.LUT P1, RZ, R0, 0x3, R159, 0x48, !PT ;  /* 0x0000000300ff7812 */ /* 0x000fe2000782489f */
[----:B------:R-:W-:Y:S01]  /*5ff0*/  @!UPT UIADD3 URZ, UPT, UPT, URZ, URZ, URZ ;  /* 0x000000fffffff290 */ /* 0x000fe2000fffe0ff */
[----:B----4-:R-:W-:Y:S11]  /*6000*/  @P0 BRA `(.L_x_100) ;  /* 0x0000000000080947 */ /* 0x010ff60003800000 */
[----:B------:R-:W2:Y:S02]  /*6010*/  SYNCS.PHASECHK.TRANS64.TRYWAIT P0, [R186+URZ+0xb0], R5 ;  /* 0x0000b005ba0075a7 */ /* 0x000ea400080011ff */
[----:B--2---:R-:W-:Y:S05]  /*6020*/  @!P0 BRA `(.L_x_101) ;  /* 0x0000003000fc8947 */ /* 0x004fea0003800000 */
.L_x_100:
[----:B------:R-:W-:Y:S04]  /*6030*/  BSSY.RECONVERGENT B6, `(.L_x_102) ;  /* 0x0000012000067945 */ /* 0x000fe80003800200 */
[----:B------:R-:W-:Y:S05]  /*6040*/  @!P1 BRA `(.L_x_103) ;  /* 0x0000000000409947 */ /* 0x000fea0003800000 */
[----:B------:R-:W2:Y:S01]  /*6050*/  LDCU.64 UR8, c[0x4][0x70] ;  /* 0x01000e00ff0877ac */ /* 0x000ea20008000a00 */
[----:B------:R-:W-:Y:S01]  /*6060*/  MOV R3, 0x0 ;  /* 0x0000000000037802 */ /* 0x000fe20000000f00 */
[----:B------:R-:W-:Y:S02]  /*6070*/  HFMA2 R12, -RZ, RZ, 0, 5.9604644775390625e-08 ;  /* 0x00000001ff0c7431 */ /* 0x000fe400000001ff */
[----:B------:R-:W-:Y:S02]  /*6080*/  IMAD.MOV.U32 R8, RZ, RZ, 0x192 ;  /* 0x00000192ff087424 */ /* 0x000fe400078e00ff */
[----:B------:R-:W-:Y:S01]  /*6090*/  IMAD.MOV.U32 R13, RZ, RZ, RZ ;  /* 0x000000ffff0d7224 */ /* 0x000fe200078e00ff */
[----:B------:R-:W4:Y:S01]  /*60a0*/  LDCU.64 UR6, c[0x4][0x78] ;  /* 0x01000f00ff0677ac */ /* 0x000f220008000a00 */
[----:B-1----:R-:W1:Y:S01]  /*60b0*/  LDC.64 R2, c[0x4][R3] ;  /* 0x0100000003027b82 */ /* 0x002e620000000a00 */
[----:B------:R-:W5:Y:S01]  /*60c0*/  LDCU.64 UR4, c[0x4][0x10] ;  /* 0x01000200ff0477ac */ /* 0x000f620008000a00 */
[----:B--2---:R-:W-:Y:S01]  /*60d0*/  MOV R5, UR9 ;  /* 0x0000000900057c02 */ /* 0x004fe20008000f00 */
[----:B------:R-:W-:Y:S01]  /*60e0*/  IMAD.U32 R4, RZ, RZ, UR8 ;  /* 0x00000008ff047e24 */ /* 0x000fe2000f8e00ff */
[----:B----4-:R-:W-:Y:S01]  /*60f0*/  MOV R7, UR7 ;  /* 0x0000000700077c02 */ /* 0x010fe20008000f00 */
[----:B------:R-:W-:Y:S01]  /*6100*/  IMAD.U32 R6, RZ, RZ, UR6 ;  /* 0x00000006ff067e24 */ /* 0x000fe2000f8e00ff */
[----:B-----5:R-:W-:Y:S01]  /*6110*/  MOV R11, UR5 ;  /* 0x00000005000b7c02 */ /* 0x020fe20008000f00 */
[----:B------:R-:W-:Y:S02]  /*6120*/  IMAD.U32 R10, RZ, RZ, UR4 ;  /* 0x00000004ff0a7e24 */ /* 0x000fe4000f8e00ff */
[----:B------:R-:W-:Y:S07]  /*6130*/  LEPC R20, `(.L_x_103) ;  /* 0x000000001014794e */ /* 0x000fee0000000000 */
[----:B-1-3--:R-:W-:Y:S05]  /*6140*/  CALL.ABS.NOINC R2 ;  /* 0x0000000002007343 */ /* 0x00afea0003c00000 */
.L_x_103:
[----:B------:R-:W-:Y:S05]  /*6150*/  BSYNC.RECONVERGENT B6 ;  /* 0x0000000000067941 */ /* 0x000fea0003800200 */
.L_x_102:
[-C--:B------:R-:W-:Y:S01]  /*6160*/  F2FP.F16.E4M3.UNPACK_B R74, R140.reuse ;  /* 0x0000008cff4a723e */ /* 0x080fe200020006ff */
[----:B------:R-:W-:Y:S05]  /*6170*/  WARPSYNC.ALL ;  /* 0x0000000000007948 */ /* 0x000fea0003800000 */
[----:B------:R-:W-:Y:S01]  /*6180*/  R2UR UR4, R71 ;  /* 0x00000000470472ca */ /* 0x000fe200000e0000 */
[--C-:B------:R-:W-:Y:S01]  /*6190*/  HADD2.F32 R72, -RZ, R74.reuse.H0_H0 ;  /* 0x2000004aff487230 */ /* 0x100fe20000004100 */
[----:B------:R-:W-:Y:S01]  /*61a0*/  F2FP.F16.E4M3.UNPACK_B R76, R140.H1 ;  /* 0x0000008cff4c723e */ /* 0x000fe200030006ff */
[----:B------:R-:W-:Y:S01]  /*61b0*/  HADD2.F32 R75, -RZ, R74.H1_H1 ;  /* 0x3000004aff4b7230 */ /* 0x000fe20000004100 */
[-C--:B------:R-:W-:Y:S01]  /*61c0*/  F2FP.F16.E4M3.UNPACK_B R78, R141.reuse ;  /* 0x0000008dff4e723e */ /* 0x080fe200020006ff */
[----:B------:R-:W-:Y:S01]  /*61d0*/  BSSY.RECONVERGENT B0, `(.L_x_104) ;  /* 0x000011d000007945 */ /* 0x000fe20003800200 */
[----:B------:R-:W-:Y:S01]  /*61e0*/  F2FP.F16.E4M3.UNPACK_B R80, R141.H1 ;  /* 0x0000008dff50723e */ /* 0x000fe200030006ff */
[----:B------:R-:W-:Y:S01]  /*61f0*/  HADD2.F32 R74, -RZ, R76.H0_H0 ;  /* 0x2000004cff4a7230 */ /* 0x000fe20000004100 */
[-C--:B------:R-:W-:Y:S01]  /*6200*/  F2FP.F16.E4M3.UNPACK_B R82, R142.reuse ;  /* 0x0000008eff52723e */ /* 0x080fe200020006ff */
[--C-:B------:R-:W-:Y:S01]  /*6210*/  HADD2.F32 R77, -RZ, R78.reuse.H0_H0 ;  /* 0x2000004eff4d7230 */ /* 0x100fe20000004100 */
[----:B------:R-:W-:Y:S01]  /*6220*/  F2FP.F16.E4M3.UNPACK_B R84, R142.H1 ;  /* 0x0000008eff54723e */ /* 0x000fe200030006ff */
[----:B------:R-:W-:Y:S01]  /*6230*/  HADD2.F32 R78, -RZ, R78.H1_H1 ;  /* 0x3000004eff4e7230 */ /* 0x000fe20000004100 */
[-C--:B------:R-:W-:Y:S01]  /*6240*/  F2FP.F16.E4M3.UNPACK_B R86, R143.reuse ;  /* 0x0000008fff56723e */ /* 0x080fe200020006ff */
[----:B-12---:R-:W3:Y:S01]  /*6250*/  LDTM.x64 R4, tmem[UR4] ;  /* 0x00000004000479ee */ /* 0x006ee20008340000 */
[----:B------:R-:W-:Y:S01]  /*6260*/  F2FP.F16.E4M3.UNPACK_B R88, R143.H1 ;  /* 0x0000008fff58723e */ /* 0x000fe200030006ff */
[----:B------:R-:W-:Y:S01]  /*6270*/  HADD2.F32 R76, -RZ, R76.H1_H1 ;  /* 0x3000004cff4c7230 */ /* 0x000fe20000004100 */
[-C--:B------:R-:W-:Y:S01]  /*6280*/  F2FP.F16.E4M3.UNPACK_B R90, R144.reuse ;  /* 0x00000090ff5a723e */ /* 0x080fe200020006ff */
[----:B------:R-:W-:Y:S01]  /*6290*/  HADD2.F32 R79, -RZ, R80.H0_H0 ;  /* 0x20000050ff4f7230 */ /* 0x000fe20000004100 */
[----:B------:R-:W-:Y:S01]  /*62a0*/  F2FP.F16.E4M3.UNPACK_B R92, R144.H1 ;  /* 0x00000090ff5c723e */ /* 0x000fe200030006ff */
[--C-:B------:R-:W-:Y:S01]  /*62b0*/  HADD2.F32 R81, -RZ, R82.reuse.H0_H0 ;  /* 0x20000052ff517230 */ /* 0x100fe20000004100 */
[----:B------:R-:W-:Y:S01]  /*62c0*/  ISETP.NE.AND P6, PT, R172, RZ, PT ;  /* 0x000000ffac00720c */ /* 0x000fe20003fc5270 */
[----:B------:R-:W-:Y:S01]  /*62d0*/  HADD2.F32 R82, -RZ, R82.H1_H1 ;  /* 0x30000052ff527230 */ /* 0x000fe20000004100 */
[----:B------:R-:W-:Y:S01]  /*62e0*/  SHF.L.U32 R194, R164, 0x4, RZ ;  /* 0x00000004a4c27819 */ /* 0x000fe200000006ff */
[--C-:B------:R-:W-:Y:S01]  /*62f0*/  HADD2.F32 R85, -RZ, R86.reuse.H0_H0 ;  /* 0x20000056ff557230 */ /* 0x100fe20000004100 */
[----:B------:R-:W-:Y:S01]  /*6300*/  SHF.L.U32 R202, R163, 0x4, RZ ;  /* 0x00000004a3ca7819 */ /* 0x000fe200000006ff */
[----:B------:R-:W-:Y:S01]  /*6310*/  HADD2.F32 R86, -RZ, R86.H1_H1 ;  /* 0x30000056ff567230 */ /* 0x000fe20000004100 */
[C---:B------:R-:W-:Y:S01]  /*6320*/  IADD3 R179, PT, PT, R171.reuse, R194, RZ ;  /* 0x000000c2abb37210 */ /* 0x040fe20007ffe0ff */
[--C-:B------:R-:W-:Y:S01]  /*6330*/  HADD2.F32 R89, -RZ, R90.reuse.H0_H0 ;  /* 0x2000005aff597230 */ /* 0x100fe20000004100 */
[----:B------:R-:W-:Y:S01]  /*6340*/  IADD3 R185, PT, PT, R171, R202, RZ ;  /* 0x000000caabb97210 */ /* 0x000fe20007ffe0ff */
[----:B------:R-:W-:Y:S01]  /*6350*/  HADD2.F32 R90, -RZ, R90.H1_H1 ;  /* 0x3000005aff5a7230 */ /* 0x000fe20000004100 */
[----:B------:R-:W-:Y:S01]  /*6360*/  SHF.L.U32 R200, R169, 0x4, RZ ;  /* 0x00000004a9c87819 */ /* 0x000fe200000006ff */
[----:B------:R-:W-:Y:S01]  /*6370*/  HADD2.F32 R80, -RZ, R80.H1_H1 ;  /* 0x30000050ff507230 */ /* 0x000fe20000004100 */
[----:B------:R-:W-:Y:S01]  /*6380*/  F2FP.F16.E4M3.UNPACK_B R94, R145 ;  /* 0x00000091ff5e723e */ /* 0x000fe200020006ff */
[--C-:B------:R-:W-:Y:S01]  /*6390*/  HADD2.F32 R83, -RZ, R84.reuse.H0_H0 ;  /* 0x20000054ff537230 */ /* 0x100fe20000004100 */
[----:B------:R-:W-:Y:S01]  /*63a0*/  IADD3 R184, PT, PT, R200, R179, RZ ;  /* 0x000000b3c8b87210 */ /* 0x000fe20007ffe0ff */
[----:B------:R-:W-:Y:S01]  /*63b0*/  HADD2.F32 R84, -RZ, R84.H1_H1 ;  /* 0x30000054ff547230 */ /* 0x000fe20000004100 */
[----:B------:R-:W-:Y:S01]  /*63c0*/  F2FP.F16.E4M3.UNPACK_B R98, R146 ;  /* 0x00000092ff62723e */ /* 0x000fe200020006ff */
[C---:B---3--:R-:W-:Y:S01]  /*63d0*/  FMUL R0, R70.reuse, R4 ;  /* 0x0000000446007220 */ /* 0x048fe20000400000 */
[C---:B------:R-:W-:Y:S01]  /*63e0*/  FMUL R2, R70.reuse, R5 ;  /* 0x0000000546027220 */ /* 0x040fe20000400000 */
[C---:B------:R-:W-:Y:S01]  /*63f0*/  FMUL R4, R70.reuse, R8 ;  /* 0x0000000846047220 */ /* 0x040fe20000400000 */
[C---:B------:R-:W-:Y:S01]  /*6400*/  FMUL R5, R70.reuse, R9 ;  /* 0x0000000946057220 */ /* 0x040fe20000400000 */
[C---:B------:R-:W-:Y:S01]  /*6410*/  FFMA R0, R73.reuse, R72, R0 ;  /* 0x0000004849007223 */ /* 0x040fe20000000000 */
[C---:B------:R-:W-:Y:S01]  /*6420*/  FFMA R2, R73.reuse, R75, R2 ;  /* 0x0000004b49027223 */ /* 0x040fe20000000002 */
[C---:B------:R-:W-:Y:S01]  /*6430*/  FMUL R8, R70.reuse, R12 ;  /* 0x0000000c46087220 */ /* 0x040fe20000400000 */
[C---:B------:R-:W-:Y:S01]  /*6440*/  FMUL R9, R70.reuse, R13 ;  /* 0x0000000d46097220 */ /* 0x040fe20000400000 */
[C---:B------:R-:W-:Y:S01]  /*6450*/  FMUL R12, R70.reuse, R16 ;  /* 0x00000010460c7220 */ /* 0x040fe20000400000 */
[C---:B------:R-:W-:Y:S01]  /*6460*/  FMUL R13, R70.reuse, R17 ;  /* 0x00000011460d7220 */ /* 0x040fe20000400000 */
[C---:B------:R-:W-:Y:S01]  /*6470*/  FMUL R16, R70.reuse, R20 ;  /* 0x0000001446107220 */ /* 0x040fe20000400000 */
[C---:B------:R-:W-:Y:S01]  /*6480*/  FMUL R17, R70.reuse, R21 ;  /* 0x0000001546117220 */ /* 0x040fe20000400000 */
[--C-:B------:R-:W-:Y:S02]  /*6490*/  HADD2.F32 R93, -RZ, R94.reuse.H0_H0 ;  /* 0x2000005eff5d7230 */ /* 0x100fe40000004100 */
[C---:B------:R-:W-:Y:S01]  /*64a0*/  FMUL R20, R70.reuse, R24 ;  /* 0x0000001846147220 */ /* 0x040fe20000400000 */
[----:B------:R-:W-:Y:S02]  /*64b0*/  HADD2.F32 R94, -RZ, R94.H1_H1 ;  /* 0x3000005eff5e7230 */ /* 0x000fe40000004100 */
[C---:B------:R-:W-:Y:S01]  /*64c0*/  FMUL R21, R70.reuse, R25 ;  /* 0x0000001946157220 */ /* 0x040fe20000400000 */
[--C-:B------:R-:W-:Y:S02]  /*64d0*/  HADD2.F32 R97, -RZ, R98.reuse.H0_H0 ;  /* 0x20000062ff617230 */ /* 0x100fe40000004100 */
[C---:B------:R-:W-:Y:S01]  /*64e0*/  FMUL R24, R70.reuse, R28 ;  /* 0x0000001c46187220 */ /* 0x040fe20000400000 */
[----:B------:R-:W-:Y:S02]  /*64f0*/  HADD2.F32 R98, -RZ, R98.H1_H1 ;  /* 0x30000062ff627230 */ /* 0x000fe40000004100 */
[C---:B------:R-:W-:Y:S01]  /*6500*/  FMUL R25, R70.reuse, R29 ;  /* 0x0000001d46197220 */ /* 0x040fe20000400000 */
[C---:B------:R-:W-:Y:S01]  /*6510*/  FMUL R28, R70.reuse, R32 ;  /* 0x00000020461c7220 */ /* 0x040fe20000400000 */
[C---:B------:R-:W-:Y:S01]  /*6520*/  FMUL R29, R70.reuse, R33 ;  /* 0x00000021461d7220 */ /* 0x040fe20000400000 */
[C---:B------:R-:W-:Y:S01]  /*6530*/  FMUL R32, R70.reuse, R36 ;  /* 0x0000002446207220 */ /* 0x040fe20000400000 */
[----:B------:R-:W-:Y:S01]  /*6540*/  F2FP.F16.E4M3.UNPACK_B R96, R145.H1 ;  /* 0x00000091ff60723e */ /* 0x000fe200030006ff */
[C---:B------:R-:W-:Y:S01]  /*6550*/  FMUL R33, R70.reuse, R37 ;  /* 0x0000002546217220 */ /* 0x040fe20000400000 */
[C---:B------:R-:W-:Y:S01]  /*6560*/  FMUL R36, R70.reuse, R40 ;  /* 0x0000002846247220 */ /* 0x040fe20000400000 */
[----:B------:R-:W-:Y:S01]  /*6570*/  F2FP.F16.E4M3.UNPACK_B R100, R146.H1 ;  /* 0x00000092ff64723e */ /* 0x000fe200030006ff */
[C---:B------:R-:W-:Y:S01]  /*6580*/  FMUL R37, R70.reuse, R41 ;  /* 0x0000002946257220 */ /* 0x040fe20000400000 */
[C---:B------:R-:W-:Y:S01]  /*6590*/  FMUL R40, R70.reuse, R44 ;  /* 0x0000002c46287220 */ /* 0x040fe20000400000 */
[----:B------:R-:W-:Y:S01]  /*65a0*/  F2FP.F16.E4M3.UNPACK_B R102, R147 ;  /* 0x00000093ff66723e */ /* 0x000fe200020006ff */
[C---:B------:R-:W-:Y:S01]  /*65b0*/  FMUL R41, R70.reuse, R45 ;  /* 0x0000002d46297220 */ /* 0x040fe20000400000 */
[C---:B------:R-:W-:Y:S01]  /*65c0*/  FMUL R44, R70.reuse, R48 ;  /* 0x00000030462c7220 */ /* 0x040fe20000400000 */
[----:B------:R-:W-:Y:S01]  /*65d0*/  F2FP.F16.E4M3.UNPACK_B R104, R147.H1 ;  /* 0x00000093ff68723e */ /* 0x000fe200030006ff */
[C---:B------:R-:W-:Y:S01]  /*65e0*/  FMUL R45, R70.reuse, R49 ;  /* 0x00000031462d7220 */ /* 0x040fe20000400000 */
[--C-:B------:R-:W-:Y:S02]  /*65f0*/  HADD2.F32 R101, -RZ, R102.reuse.H0_H0 ;  /* 0x20000066ff657230 */ /* 0x100fe40000004100 */
[C---:B------:R-:W-:Y:S01]  /*6600*/  FMUL R48, R70.reuse, R52 ;  /* 0x0000003446307220 */ /* 0x040fe20000400000 */
[----:B------:R-:W-:Y:S01]  /*6610*/  F2FP.F16.E4M3.UNPACK_B R106, R148 ;  /* 0x00000094ff6a723e */ /* 0x000fe200020006ff */
[----:B------:R-:W-:Y:S02]  /*6620*/  HADD2.F32 R102, -RZ, R102.H1_H1 ;  /* 0x30000066ff667230 */ /* 0x000fe40000004100 */
[C---:B------:R-:W-:Y:S01]  /*6630*/  FMUL R49, R70.reuse, R53 ;  /* 0x0000003546317220 */ /* 0x040fe20000400000 */
[C---:B------:R-:W-:Y:S01]  /*6640*/  FMUL R52, R70.reuse, R56 ;  /* 0x0000003846347220 */ /* 0x040fe20000400000 */
[----:B------:R-:W-:Y:S01]  /*6650*/  F2FP.F16.E4M3.UNPACK_B R108, R148.H1 ;  /* 0x00000094ff6c723e */ /* 0x000fe200030006ff */
[--C-:B------:R-:W-:Y:S02]  /*6660*/  HADD2.F32 R105, -RZ, R106.reuse.H0_H0 ;  /* 0x2000006aff697230 */ /* 0x100fe40000004100 */
[C---:B------:R-:W-:Y:S01]  /*6670*/  FMUL R53, R70.reuse, R57 ;  /* 0x0000003946357220 */ /* 0x040fe20000400000 */
[----:B------:R-:W-:Y:S02]  /*6680*/  HADD2.F32 R106, -RZ, R106.H1_H1 ;  /* 0x3000006aff6a7230 */ /* 0x000fe40000004100 */
        /* <DEDUP_REMOVED lines=11> */
[C---:B------:R-:W-:Y:S01]  /*6740*/  FFMA R3, R73.reuse, R74, R3 ;  /* 0x0000004a49037223 */ /* 0x040fe20000000003 */
[----:B------:R-:W-:Y:S01]  /*6750*/  F2FP.F16.E4M3.UNPACK_B R116, R150.H1 ;  /* 0x00000096ff74723e */ /* 0x000fe200030006ff */
[--C-:B------:R-:W-:Y:S02]  /*6760*/  HADD2.F32 R113, -RZ, R114.reuse.H0_H0 ;  /* 0x20000072ff717230 */ /* 0x100fe40000004100 */
[C---:B------:R-:W-:Y:S01]  /*6770*/  FFMA R7, R73.reuse, R76, R7 ;  /* 0x0000004c49077223 */ /* 0x040fe20000000007 */
[C---:B------:R-:W-:Y:S01]  /*6780*/  FFMA R4, R73.reuse, R77, R4 ;  /* 0x0000004d49047223 */ /* 0x040fe20000000004 */
[----:B------:R-:W-:Y:S01]  /*6790*/  F2FP.F16.E4M3.UNPACK_B R118, R151 ;  /* 0x00000097ff76723e */ /* 0x000fe200020006ff */
[----:B------:R-:W-:Y:S01]  /*67a0*/  FFMA R5, R73, R78, R5 ;  /* 0x0000004e49057223 */ /* 0x000fe20000000005 */
[----:B------:R-:W-:Y:S01]  /*67b0*/  HADD2.F32 R114, -RZ, R114.H1_H1 ;  /* 0x30000072ff727230 */ /* 0x000fe20000004100 */
[----:B------:R-:W-:Y:S01]  /*67c0*/  F2FP.SATFINITE.E4M3.F32.PACK_AB_MERGE_C R173, R7, R3, RZ ;  /* 0x0000000307ad723e */ /* 0x000fe200048070ff */
[C---:B------:R-:W-:Y:S01]  /*67d0*/  FMUL R6, R70.reuse, R10 ;  /* 0x0000000a46067220 */ /* 0x040fe20000400000 */
[--C-:B------:R-:W-:Y:S02]  /*67e0*/  HADD2.F32 R117, -RZ, R118.reuse.H0_H0 ;  /* 0x20000076ff757230 */ /* 0x100fe40000004100 */
[----:B------:R-:W-:Y:S01]  /*67f0*/  FMUL R11, R70, R11 ;  /* 0x0000000b460b7220 */ /* 0x000fe20000400000 */
[----:B------:R-:W-:Y:S01]  /*6800*/  F2FP.SATFINITE.E4M3.F32.PACK_AB_MERGE_C R172, R2, R0, R173 ;  /* 0x0000000002ac723e */ /* 0x000fe200048070ad */
[C---:B------:R-:W-:Y:S01]  /*6810*/  FFMA R6, R73.reuse, R79, R6 ;  /* 0x0000004f49067223 */ /* 0x040fe20000000006 */
[----:B------:R-:W-:Y:S02]  /*6820*/  HADD2.F32 R118, -RZ, R118.H1_H1 ;  /* 0x30000076ff767230 */ /* 0x000fe40000004100 */
[C---:B------:R-:W-:Y:S01]  /*6830*/  FFMA R11, R73.reuse, R80, R11 ;  /* 0x00000050490b7223 */ /* 0x040fe2000000000b */
[C---:B------:R-:W-:Y:S01]  /*6840*/  FFMA R8, R73.reuse, R81, R8 ;  /* 0x0000005149087223 */ /* 0x040fe20000000008 */
[----:B------:R-:W-:Y:S01]  /*6850*/  F2FP.F16.E4M3.UNPACK_B R120, R151.H1 ;  /* 0x00000097ff78723e */ /* 0x000fe200030006ff */
[----:B------:R-:W-:Y:S01]  /*6860*/  FFMA R9, R73, R82, R9 ;  /* 0x0000005249097223 */ /* 0x000fe20000000009 */
[C---:B------:R-:W-:Y:S01]  /*6870*/  FMUL R10, R70.reuse, R14 ;  /* 0x0000000e460a7220 */ /* 0x040fe20000400000 */
[----:B------:R-:W-:Y:S01]  /*6880*/  F2FP.F16.E4M3.UNPACK_B R122, R152 ;  /* 0x00000098ff7a723e */ /* 0x000fe200020006ff */
[C---:B------:R-:W-:Y:S01]  /*6890*/  FMUL R15, R70.reuse, R15 ;  /* 0x0000000f460f7220 */ /* 0x040fe20000400000 */
[----:B------:R-:W-:Y:S01]  /*68a0*/  HADD2.F32 R87, -RZ, R88.H0_H0 ;  /* 0x20000058ff577230 */ /* 0x000fe20000004100 */
[----:B------:R-:W-:Y:S01]  /*68b0*/  F2FP.SATFINITE.E4M3.F32.PACK_AB_MERGE_C R174, R11, R6, RZ ;  /* 0x000000060bae723e */ /* 0x000fe200048070ff */
[C---:B------:R-:W-:Y:S01]  /*68c0*/  FFMA R10, R73.reuse, R83, R10 ;  /* 0x00000053490a7223 */ /* 0x040fe2000000000a */
[C---:B------:R-:W-:Y:S01]  /*68d0*/  FFMA R15, R73.reuse, R84, R15 ;  /* 0x00000054490f7223 */ /* 0x040fe2000000000f */
[C---:B------:R-:W-:Y:S01]  /*68e0*/  FFMA R12, R73.reuse, R85, R12 ;  /* 0x00000055490c7223 */ /* 0x040fe2000000000c */
[----:B------:R-:W-:Y:S01]  /*68f0*/  F2FP.F16.E4M3.UNPACK_B R124, R152.H1 ;  /* 0x00000098ff7c723e */ /* 0x000fe200030006ff */
[----:B------:R-:W-:Y:S01]  /*6900*/  FFMA R13, R73, R86, R13 ;  /* 0x00000056490d7223 */ /* 0x000fe2000000000d */
[----:B------:R-:W-:Y:S01]  /*6910*/  F2FP.SATFINITE.E4M3.F32.PACK_AB_MERGE_C R173, R5, R4, R174 ;  /* 0x0000000405ad723e */ /* 0x000fe200048070ae */
[--C-:B------:R-:W-:Y:S01]  /*6920*/  HADD2.F32 R121, -RZ, R122.reuse.H0_H0 ;  /* 0x2000007aff797230 */ /* 0x100fe20000004100 */
[----:B------:R-:W-:Y:S01]  /*6930*/  F2FP.SATFINITE.E4M3.F32.PACK_AB_MERGE_C R174, R15, R10, RZ ;  /* 0x0000000a0fae723e */ /* 0x000fe200048070ff */
[----:B------:R-:W-:Y:S02]  /*6940*/  HADD2.F32 R122, -RZ, R122.H1_H1 ;  /* 0x3000007aff7a7230 */ /* 0x000fe40000004100 */
[C---:B------:R-:W-:Y:S01]  /*6950*/  FMUL R14, R70.reuse, R18 ;  /* 0x00000012460e7220 */ /* 0x040fe20000400000 */
[----:B------:R-:W-:Y:S01]  /*6960*/  HADD2.F32 R88, -RZ, R88.H1_H1 ;  /* 0x30000058ff587230 */ /* 0x000fe20000004100 */
[----:B------:R-:W-:Y:S01]  /*6970*/  F2FP.SATFINITE.E4M3.F32.PACK_AB_MERGE_C R174, R9, R8, R174 ;  /* 0x0000000809ae723e */ /* 0x000fe200048070ae */
[C---:B------:R-:W-:Y:S01]  /*6980*/  FMUL R19, R70.reuse, R19 ;  /* 0x0000001346137220 */ /* 0x040fe20000400000 */
[--C-:B------:R-:W-:Y:S02]  /*6990*/  HADD2.F32 R91, -RZ, R92.reuse.H0_H0 ;  /* 0x2000005cff5b7230 */ /* 0x100fe40000004100 */
[C---:B------:R-:W-:Y:S01]  /*69a0*/  FFMA R14, R73.reuse, R87, R14 ;  /* 0x00000057490e7223 */ /* 0x040fe2000000000e */
[----:B------:R-:W-:Y:S02]  /*69b0*/  HADD2.F32 R92, -RZ, R92.H1_H1 ;  /* 0x3000005cff5c7230 */ /* 0x000fe40000004100 */
[C---:B------:R-:W-:Y:S01]  /*69c0*/  FFMA R19, R73.reuse, R88, R19 ;  /* 0x0000005849137223 */ /* 0x040fe20000000013 */
[C---:B------:R-:W-:Y:S01]  /*69d0*/  FFMA R16, R73.reuse, R89, R16 ;  /* 0x0000005949107223 */ /* 0x040fe20000000010 */
        /* <DEDUP_REMOVED lines=17> */
[----:B------:R1:W-:Y:S01]  /*6af0*/  STS.128 [R137+UR44+0x4200], R172 ;  /* 0x004200ac89007988 */ /* 0x0003e20008000c2c */
[----:B------:R-:W-:Y:S01]  /*6b00*/  F2FP.SATFINITE.E4M3.F32.PACK_AB_MERGE_C R180, R17, R16, R180 ;  /* 0x0000001011b4723e */ /* 0x000fe200048070b4 */
[C---:B------:R-:W-:Y:S01]  /*6b10*/  FFMA R22, R73.reuse, R95, R22 ;  /* 0x0000005f49167223 */ /* 0x040fe20000000016 */
[C---:B------:R-:W-:Y:S01]  /*6b20*/  FMUL R27, R70.reuse, R27 ;  /* 0x0000001b461b7220 */ /* 0x040fe20000400000 */
[--C-:B------:R-:W-:Y:S02]  /*6b30*/  HADD2.F32 R99, -RZ, R100.reuse.H0_H0 ;  /* 0x20000064ff637230 */ /* 0x100fe40000004100 */
[C---:B------:R-:W-:Y:S01]  /*6b40*/  FMUL R26, R70.reuse, R30 ;  /* 0x0000001e461a7220 */ /* 0x040fe20000400000 */
[----:B------:R-:W-:Y:S02]  /*6b50*/  HADD2.F32 R100, -RZ, R100.H1_H1 ;  /* 0x30000064ff647230 */ /* 0x000fe40000004100 */
[C---:B------:R-:W-:Y:S01]  /*6b60*/  FFMA R27, R73.reuse, R96, R27 ;  /* 0x00000060491b7223 */ /* 0x040fe2000000001b */
[C---:B------:R-:W-:Y:S01]  /*6b70*/  FFMA R24, R73.reuse, R97, R24 ;  /* 0x0000006149187223 */ /* 0x040fe20000000018 */
[C---:B------:R-:W-:Y:S01]  /*6b80*/  FFMA R25, R73.reuse, R98, R25 ;  /* 0x0000006249197223 */ /* 0x040fe20000000019 */
[----:B------:R-:W-:Y:S01]  /*6b90*/  F2FP.F16.E4M3.UNPACK_B R130, R154 ;  /* 0x0000009aff82723e */ /* 0x000fe200020006ff */
[----:B------:R-:W-:Y:S01]  /*6ba0*/  FFMA R26, R73, R99, R26 ;  /* 0x00000063491a7223 */ /* 0x000fe2000000001a */
[----:B------:R-:W-:Y:S01]  /*6bb0*/  F2FP.SATFINITE.E4M3.F32.PACK_AB_MERGE_C R181, R27, R22, RZ ;  /* 0x000000161bb5723e */ /* 0x000fe200048070ff */
[C---:B------:R-:W-:Y:S01]  /*6bc0*/  FMUL R31, R70.reuse, R31 ;  /* 0x0000001f461f7220 */ /* 0x040fe20000400000 */
[--C-:B------:R-:W-:Y:S02]  /*6bd0*/  HADD2.F32 R103, -RZ, R104.reuse.H0_H0 ;  /* 0x20000068ff677230 */ /* 0x100fe40000004100 */
[C---:B------:R-:W-:Y:S01]  /*6be0*/  FMUL R30, R70.reuse, R34 ;  /* 0x00000022461e7220 */ /* 0x040fe20000400000 */
[----:B------:R-:W-:Y:S01]  /*6bf0*/  HADD2.F32 R104, -RZ, R104.H1_H1 ;  /* 0x30000068ff687230 */ /* 0x000fe20000004100 */
[----:B------:R-:W-:Y:S01]  /*6c00*/  F2FP.SATFINITE.E4M3.F32.PACK_AB_MERGE_C R181, R21, R20, R181 ;  /* 0x0000001415b5723e */ /* 0x000fe200048070b5 */
[C---:B------:R-:W-:Y:S01]  /*6c10*/  FFMA R31, R73.reuse, R100, R31 ;  /* 0x00000064491f7223 */ /* 0x040fe2000000001f */
[C---:B------:R-:W-:Y:S01]  /*6c20*/  FFMA R28, R73.reuse, R101, R28 ;  /* 0x00000065491c7223 */ /* 0x040fe2000000001c */
[C---:B------:R-:W-:Y:S01]  /*6c30*/  FFMA R29, R73.reuse, R102, R29 ;  /* 0x00000066491d7223 */ /* 0x040fe2000000001d */
[----:B------:R-:W-:Y:S01]  /*6c40*/  F2FP.F16.E4M3.UNPACK_B R132, R154.H1 ;  /* 0x0000009aff84723e */ /* 0x000fe200030006ff */
[----:B------:R-:W-:Y:S01]  /*6c50*/  FFMA R30, R73, R103, R30 ;  /* 0x00000067491e7223 */ /* 0x000fe2000000001e */
[----:B------:R-:W-:Y:S01]  /*6c60*/  F2FP.SATFINITE.E4M3.F32.PACK_AB_MERGE_C R182, R31, R26, RZ ;  /* 0x0000001a1fb6723e */ /* 0x000fe200048070ff */
[----:B------:R-:W-:Y:S02]  /*6c70*/  HADD2.F32 R129, -RZ, R130.H0_H0 ;  /* 0x20000082ff817230 */ /* 0x000fe40000004100 */
[C---:B------:R-:W-:Y:S01]  /*6c80*/  FMUL R35, R70.reuse, R35 ;  /* 0x0000002346237220 */ /* 0x040fe20000400000 */
[----:B------:R-:W-:Y:S01]  /*6c90*/  HADD2.F32 R107, -RZ, R108.H0_H0 ;  /* 0x2000006cff6b7230 */ /* 0x000fe20000004100 */
[----:B------:R-:W-:Y:S01]  /*6ca0*/  F2FP.SATFINITE.E4M3.F32.PACK_AB_MERGE_C R182, R25, R24, R182 ;  /* 0x0000001819b6723e */ /* 0x000fe200048070b6 */
[----:B------:R-:W-:Y:S02]  /*6cb0*/  HADD2.F32 R130, -RZ, R130.H1_H1 ;  /* 0x30000082ff827230 */ /* 0x000fe40000004100 */
[C---:B------:R-:W-:Y:S01]  /*6cc0*/  FFMA R35, R73.reuse, R104, R35 ;  /* 0x0000006849237223 */ /* 0x040fe20000000023 */
[C---:B------:R-:W-:Y:S01]  /*6cd0*/  FFMA R32, R73.reuse, R105, R32 ;  /* 0x0000006949207223 */ /* 0x040fe20000000020 */
[----:B------:R-:W-:Y:S01]  /*6ce0*/  FFMA R33, R73, R106, R33 ;  /* 0x0000006a49217223 */ /* 0x000fe20000000021 */
[----:B------:R-:W-:Y:S02]  /*6cf0*/  HADD2.F32 R108, -RZ, R108.H1_H1 ;  /* 0x3000006cff6c7230 */ /* 0x000fe40000004100 */
        /* <DEDUP_REMOVED lines=16> */
[----:B------:R1:W-:Y:S01]  /*6e00*/  STS.128 [R179+0x4010], R180 ;  /* 0x004010b4b3007388 */ /* 0x0003e20000000c00 */
[----:B------:R-:W-:Y:S01]  /*6e10*/  F2FP.SATFINITE.E4M3.F32.PACK_AB_MERGE_C R188, R33, R32, R188 ;  /* 0x0000002021bc723e */ /* 0x000fe200048070bc */
[C---:B------:R-:W-:Y:S01]  /*6e20*/  FFMA R38, R73.reuse, R111, R38 ;  /* 0x0000006f49267223 */ /* 0x040fe20000000026 */
[C---:B------:R-:W-:Y:S01]  /*6e30*/  FMUL R43, R70.reuse, R43 ;  /* 0x0000002b462b7220 */ /* 0x040fe20000400000 */
[--C-:B------:R-:W-:Y:S02]  /*6e40*/  HADD2.F32 R115, -RZ, R116.reuse.H0_H0 ;  /* 0x20000074ff737230 */ /* 0x100fe40000004100 */
[----:B------:R-:W-:Y:S01]  /*6e50*/  FMUL R42, R70, R46 ;  /* 0x0000002e462a7220 */ /* 0x000fe20000400000 */
[----:B------:R-:W-:Y:S02]  /*6e60*/  HADD2.F32 R116, -RZ, R116.H1_H1 ;  /* 0x30000074ff747230 */ /* 0x000fe40000004100 */
[C---:B------:R-:W-:Y:S01]  /*6e70*/  FFMA R43, R73.reuse, R112, R43 ;  /* 0x00000070492b7223 */ /* 0x040fe2000000002b */
[C---:B------:R-:W-:Y:S01]  /*6e80*/  FFMA R40, R73.reuse, R113, R40 ;  /* 0x0000007149287223 */ /* 0x040fe20000000028 */
[C---:B------:R-:W-:Y:S01]  /*6e90*/  FFMA R41, R73.reuse, R114, R41 ;  /* 0x0000007249297223 */ /* 0x040fe20000000029 */
[----:B------:R-:W-:Y:S01]  /*6ea0*/  ISETP.NE.AND P0, PT, R178, RZ, PT ;  /* 0x000000ffb200720c */ /* 0x000fe20003f05270 */
        /* <DEDUP_REMOVED lines=10> */
[C---:B------:R-:W-:Y:S01]  /*6f50*/  FMUL R51, R70.reuse, R51 ;  /* 0x0000003346337220 */ /* 0x040fe20000400000 */
[--C-:B------:R-:W-:Y:S02]  /*6f60*/  HADD2.F32 R123, -RZ, R124.reuse.H0_H0 ;  /* 0x2000007cff7b7230 */ /* 0x100fe40000004100 */
[C---:B------:R-:W-:Y:S01]  /*6f70*/  FFMA R46, R73.reuse, R119, R46 ;  /* 0x00000077492e7223 */ /* 0x040fe2000000002e */
[----:B------:R-:W-:Y:S02]  /*6f80*/  HADD2.F32 R124, -RZ, R124.H1_H1 ;  /* 0x3000007cff7c7230 */ /* 0x000fe40000004100 */
[C---:B------:R-:W-:Y:S01]  /*6f90*/  FMUL R50, R70.reuse, R54 ;  /* 0x0000003646327220 */ /* 0x040fe20000400000 */
[C---:B------:R-:W-:Y:S01]  /*6fa0*/  FFMA R51, R73.reuse, R120, R51 ;  /* 0x0000007849337223 */ /* 0x040fe20000000033 */
[C---:B------:R-:W-:Y:S01]  /*6fb0*/  FMUL R55, R70.reuse, R55 ;  /* 0x0000003746377220 */ /* 0x040fe20000400000 */
[C---:B------:R-:W-:Y:S01]  /*6fc0*/  FFMA R48, R73.reuse, R121, R48 ;  /* 0x0000007949307223 */ /* 0x040fe20000000030 */
[C---:B------:R-:W-:Y:S01]  /*6fd0*/  FFMA R49, R73.reuse, R122, R49 ;  /* 0x0000007a49317223 */ /* 0x040fe20000000031 */
        /* <DEDUP_REMOVED lines=20> */
[----:B------:R-:W-:Y:S01]  /*7120*/  FFMA R63, R73, R132, R63 ;  /* 0x00000084493f7223 */ /* 0x000fe2000000003f */
[----:B------:R-:W-:Y:S01]  /*7130*/  FMUL R67, R70, R67 ;  /* 0x0000004346437220 */ /* 0x000fe20000400000 */
[----:B------:R-:W-:Y:S01]  /*7140*/  F2FP.SATFINITE.E4M3.F32.PACK_AB_MERGE_C R190, R47, R42, RZ ;  /* 0x0000002a2fbe723e */ /* 0x000fe200048070ff */
[----:B------:R-:W-:Y:S01]  /*7150*/  FFMA R60, R73, R133, R60 ;  /* 0x00000085493c7223 */ /* 0x000fe2000000003c */
[----:B------:R-:W-:Y:S01]  /*7160*/  F2FP.SATFINITE.E4M3.F32.PACK_AB_MERGE_C R191, R51, R46, RZ ;  /* 0x0000002e33bf723e */ /* 0x000fe200048070ff */
[C---:B------:R-:W-:Y:S01]  /*7170*/  FFMA R61, R73.reuse, R134, R61 ;  /* 0x00000086493d7223 */ /* 0x040fe2000000003d */
[C---:B------:R-:W-:Y:S01]  /*7180*/  FFMA R62, R73.reuse, R135, R62 ;  /* 0x00000087493e7223 */ /* 0x040fe2000000003e */
[----:B------:R-:W-:Y:S01]  /*7190*/  FFMA R67, R73, R136, R67 ;  /* 0x0000008849437223 */ /* 0x000fe20000000043 */
[----:B------:R-:W-:Y:S02]  /*71a0*/  F2FP.SATFINITE.E4M3.F32.PACK_AB_MERGE_C R190, R41, R40, R190 ;  /* 0x0000002829be723e */ /* 0x000fe400048070be */
[----:B------:R-:W-:Y:S02]  /*71b0*/  F2FP.SATFINITE.E4M3.F32.PACK_AB_MERGE_C R191, R45, R44, R191 ;  /* 0x0000002c2dbf723e */ /* 0x000fe400048070bf */
[----:B------:R-:W-:Y:S02]  /*71c0*/  F2FP.SATFINITE.E4M3.F32.PACK_AB_MERGE_C R196, R55, R50, RZ ;  /* 0x0000003237c4723e */ /* 0x000fe400048070ff */
[----:B------:R-:W-:Y:S01]  /*71d0*/  F2FP.SATFINITE.E4M3.F32.PACK_AB_MERGE_C R197, R59, R54, RZ ;  /* 0x000000363bc5723e */ /* 0x000fe200048070ff */
[----:B------:R1:W-:Y:S01]  /*71e0*/  STS.128 [R185+0x4020], R188 ;  /* 0x004020bcb9007388 */ /* 0x0003e20000000c00 */
[----:B------:R-:W-:Y:S02]  /*71f0*/  F2FP.SATFINITE.E4M3.F32.PACK_AB_MERGE_C R198, R63, R58, RZ ;  /* 0x0000003a3fc6723e */ /* 0x000fe400048070ff */
[----:B------:R-:W-:Y:S02]  /*7200*/  F2FP.SATFINITE.E4M3.F32.PACK_AB_MERGE_C R199, R67, R62, RZ ;  /* 0x0000003e43c7723e */ /* 0x000fe400048070ff */
[----:B------:R-:W-:Y:S02]  /*7210*/  F2FP.SATFINITE.E4M3.F32.PACK_AB_MERGE_C R196, R49, R48, R196 ;  /* 0x0000003031c4723e */ /* 0x000fe400048070c4 */
[----:B------:R-:W-:Y:S02]  /*7220*/  F2FP.SATFINITE.E4M3.F32.PACK_AB_MERGE_C R197, R53, R52, R197 ;  /* 0x0000003435c5723e */ /* 0x000fe400048070c5 */
[----:B------:R-:W-:Y:S02]  /*7230*/  F2FP.SATFINITE.E4M3.F32.PACK_AB_MERGE_C R198, R57, R56, R198 ;  /* 0x0000003839c6723e */ /* 0x000fe400048070c6 */
[----:B------:R-:W-:Y:S02]  /*7240*/  F2FP.SATFINITE.E4M3.F32.PACK_AB_MERGE_C R199, R61, R60, R199 ;  /* 0x0000003c3dc7723e */ /* 0x000fe400048070c7 */
[----:B------:R-:W-:Y:S02]  /*7250*/  LEA R193, R166, UR44, 0x3 ;  /* 0x0000002ca6c17c11 */ /* 0x000fe4000f8e18ff */
[----:B------:R-:W-:Y:S01]  /*7260*/  @P6 SHF.L.U32 R204, R165, 0x1f, RZ ;  /* 0x0000001fa5cc6819 */ /* 0x000fe200000006ff */
[----:B------:R1:W-:Y:S01]  /*7270*/  STS.128 [R184+0x4010], R196 ;  /* 0x004010c4b8007388 */ /* 0x0003e20000000c00 */
[----:B------:R-:W-:Y:S01]  /*7280*/  @!PT LDS RZ, [RZ] ;  /* 0x00000000fffff984 */ /* 0x000fe20000000800 */
[----:B------:R-:W-:Y:S01]  /*7290*/  @!PT LDS RZ, [RZ] ;  /* 0x00000000fffff984 */ /* 0x000fe20000000800 */
[----:B------:R-:W-:Y:S01]  /*72a0*/  @!PT LDS RZ, [RZ] ;  /* 0x00000000fffff984 */ /* 0x000fe20000000800 */
[----:B------:R-:W-:Y:S01]  /*72b0*/  @!PT LDS RZ, [RZ] ;  /* 0x00000000fffff984 */ /* 0x000fe20000000800 */
[----:B------:R2:W-:Y:S07]  /*72c0*/  MEMBAR.ALL.CTA ;  /* 0x0000000000007992 */ /* 0x0005ee0000008000 */
[----:B--2---:R-:W2:Y:S02]  /*72d0*/  FENCE.VIEW.ASYNC.S ;  /* 0x00000000000073c6 */ /* 0x004ea40000000000 */
[----:B--2---:R-:W-:Y:S06]  /*72e0*/  BAR.SYNC.DEFER_BLOCKING 0x1, 0x80 ;  /* 0x0042000000007b1d */ /* 0x004fec0000010000 */
[----:B------:R-:W-:Y:S05]  /*72f0*/  @P0 BRA `(.L_x_105) ;  /* 0x0000000000280947 */ /* 0x000fea0003800000 */
[----:B------:R-:W2:Y:S01]  /*7300*/  LDCU.64 UR6, c[0x0][0x348] ;  /* 0x00006900ff0677ac */ /* 0x000ea20008000a00 */
[----:B------:R-:W-:Y:S01]  /*7310*/  UIADD3 UR4, UPT, UPT, UR44, 0x4200, URZ ;  /* 0x000042002c047890 */ /* 0x000fe2000fffe0ff */
[----:B------:R-:W-:Y:S05]  /*7320*/  UMOV UR51, UR36 ;  /* 0x0000002400337c82 */ /* 0x000fea0008000000 */
[----:B------:R-:W-:Y:S04]  /*7330*/  MOV R177, UR4 ;  /* 0x0000000400b17c02 */ /* 0x000fe80008000f00 */
[----:B------:R-:W-:Y:S01]  /*7340*/  R2UR UR48, R177 ;  /* 0x00000000b13072ca */ /* 0x000fe200000e0000 */
[----:B--2---:R-:W-:Y:S04]  /*7350*/  UIADD3 UR4, UP0, UPT, UR6, 0x680, URZ ;  /* 0x0000068006047890 */ /* 0x004fe8000ff1e0ff */
[----:B------:R-:W-:Y:S09]  /*7360*/  UIADD3.X UR5, UPT, UPT, URZ, UR7, URZ, UP0, !UPT ;  /* 0x00000007ff057290 */ /* 0x000ff200087fe4ff */
[----:B------:R2:W-:Y:S01]  /*7370*/  UTMASTG.3D [UR48], [UR4] ;  /* 0x00000030040073b5 */ /* 0x0005e20008010000 */
[----:B------:R0:W-:Y:S01]  /*7380*/  UTMACMDFLUSH ;  /* 0x00000000000079b7 */ /* 0x0001e20000000000 */
[----:B--2---:R-:W-:Y:S04]  /*7390*/  DEPBAR.LE SB0, 0x1 ;  /* 0x000080400000791a */ /* 0x004fe80000000000 */
.L_x_105:
[----:B------:R-:W-:Y:S05]  /*73a0*/  BSYNC.RECONVERGENT B0 ;  /* 0x0000000000007941 */ /* 0x000fea0003800200 */
.L_x_104:
[----:B------:R-:W-:Y:S06]  /*73b0*/  BAR.SYNC.DEFER_BLOCKING 0x1, 0x80 ;  /* 0x0042000000007b1d */ /* 0x000fec0000010000 */
[----:B------:R-:W2:Y:S01]  /*73c0*/  @P6 SYNCS.PHASECHK.TRANS64.TRYWAIT P0, [R193+URZ+0x60], R204 ;  /* 0x000060ccc10065a7 */ /* 0x000ea200080011ff */
[----:B------:R-:W-:Y:S01]  /*73d0*/  BSSY B1, `(.L_x_106) ;  /* 0x0000023000017945 */ /* 0x000fe20003800000 */
[----:B--2---:R-:W-:Y:S03]  /*73e0*/  @P6 SEL R187, RZ, 0x1, !P0 ;  /* 0x00000001ffbb6807 */ /* 0x004fe60004000000 */
[----:B------:R-:W-:Y:S05]  /*73f0*/  @!P6 BRA `(.L_x_107) ;  /* 0x000000000080e947 */ /* 0x000fea0003800000 */
[----:B------:R-:W-:Y:S01]  /*7400*/  ISETP.NE.AND P1, PT, R192, RZ, PT ;  /* 0x000000ffc000720c */ /* 0x000fe20003f25270 */
[----:B------:R-:W-:Y:S01]  /*7410*/  BSSY B0, `(.L_x_108) ;  /* 0x000000a000007945 */ /* 0x000fe20003800000 */
[----:B------:R-:W-:Y:S11]  /*7420*/  ISETP.NE.AND P0, PT, R187, RZ, PT ;  /* 0x000000ffbb00720c */ /* 0x000ff60003f05270 */
[----:B------:R-:W-:Y:S04]  /*7430*/  @P1 IMAD R3, R166, 0x2000, R171 ;  /* 0x00002000a6031824 */ /* 0x000fe800078e02ab */
[C---:B------:R-:W-:Y:S01]  /*7440*/  @P1 IMAD.IADD R5, R3.reuse, 0x1, R194 ;  /* 0x0000000103051824 */ /* 0x040fe200078e02c2 */
[----:B------:R-:W-:Y:S03]  /*7450*/  @P1 IADD3 R202, PT, PT, R3, R202, RZ ;  /* 0x000000ca03ca1210 */ /* 0x000fe60007ffe0ff */
[----:B------:R-:W-:Y:S01]  /*7460*/  @P1 IMAD.IADD R200, R200, 0x1, R5 ;  /* 0x00000001c8c81824 */ /* 0x000fe200078e0205 */
[----:B------:R-:W-:Y:S06]  /*7470*/  @P0 BRA `(.L_x_109) ;  /* 0x00000000000c0947 */ /* 0x000fec0003800000 */
[----:B------:R-:W-:Y:S04]  /*7480*/  SHF.L.U32 R0, R165, 0x1f, RZ ;  /* 0x0000001fa5007819 */ /* 0x000fe800000006ff */
[----:B------:R-:W2:Y:S02]  /*7490*/  SYNCS.PHASECHK.TRANS64.TRYWAIT P0, [R193+URZ+0x60], R0 ;  /* 0x00006000c10075a7 */ /* 0x000ea400080011ff */
[----:B--2---:R-:W-:Y:S05]  /*74a0*/  @!P0 BRA `(.L_x_110) ;  /* 0x0000001c00f08947 */ /* 0x004fea0003800000 */
.L_x_109:
[----:B------:R-:W-:Y:S05]  /*74b0*/  BSYNC B0 ;  /* 0x0000000000007941 */ /* 0x000fea0003800000 */
.L_x_108:
[----:B------:R-:W-:Y:S01]  /*74c0*/  ISETP.NE.AND P0, PT, R192, RZ, PT ;  /* 0x000000ffc000720c */ /* 0x000fe20003f05270 */
[----:B--2---:R-:W-:Y:S02]  /*74d0*/  VIADD R193, R193, 0x70 ;  /* 0x00000070c1c17836 */ /* 0x004fe40000000000 */
[----:B------:R-:W-:Y:S02]  /*74e0*/  IMAD.U32 R0, RZ, RZ, UR45 ;  /* 0x0000002dff007e24 */ /* 0x000fe4000f8e00ff */
[----:B------:R-:W-:Y:S03]  /*74f0*/  VIADD R166, R166, 0x1 ;  /* 0x00000001a6a67836 */ /* 0x000fe60000000000 */
[----:B------:R-:W-:Y:S05]  /*7500*/  PRMT R0, R0, 0x654, R193 ;  /* 0x0000065400007816 */ /* 0x000fea00000000c1 */
[----:B------:R2:W3:Y:S04]  /*7510*/  @P0 LDS.128 R140, [R3] ;  /* 0x00000000038c0984 */ /* 0x0004e80000000c00 */
[----:B------:R2:W4:Y:S04]  /*7520*/  @P0 LDS.128 R144, [R5+0x10] ;  /* 0x0000100005900984 */ /* 0x0005280000000c00 */
        /* <DEDUP_REMOVED lines=12> */
[----:B--234-:R-:W-:Y:S02]  /*75f0*/  LOP3.LUT R165, R165, R0, RZ, 0x3c, !PT ;  /* 0x00000000a5a57212 */ /* 0x01cfe400078e3cff */
.L_x_107:
[----:B------:R-:W-:Y:S05]  /*7600*/  BSYNC B1 ;  /* 0x0000000000017941 */ /* 0x000fea0003800000 */
.L_x_106:
[----:B------:R-:W-:Y:S05]  /*7610*/  VIADD R0, R71, 0x40 ;  /* 0x0000004047007836 */ /* 0x000fea0000000000 */
[----:B------:R-:W-:Y:S04]  /*7620*/  SHF.R.U32.HI R0, RZ, 0x15, R0 ;  /* 0x00000015ff007819 */ /* 0x000fe80000011600 */
[----:B------:R-:W-:Y:S11]  /*7630*/  LOP3.LUT P0, RZ, R0, 0x3, R159, 0x48, !PT ;  /* 0x0000000300ff7812 */ /* 0x000ff6000780489f */
[----:B------:R-:W-:Y:S02]  /*7640*/  @!UPT UIADD3 URZ, UPT, UPT, URZ, URZ, URZ ;  /* 0x000000fffffff290 */ /* 0x000fe4000fffe0ff */
        /* <DEDUP_REMOVED lines=8> */
[----:B------:R-:W5:Y:S01]  /*76d0*/  LDCU.64 UR4, c[0x4][0x10] ;  /* 0x01000200ff0477ac */ /* 0x000f620008000a00 */
[----:B--2---:R-:W-:Y:S01]  /*76e0*/  MOV R5, UR9 ;  /* 0x0000000900057c02 */ /* 0x004fe20008000f00 */
[----:B------:R-:W-:Y:S01]  /*76f0*/  IMAD.U32 R4, RZ, RZ, UR8 ;  /* 0x00000008ff047e24 */ /* 0x000fe2000f8e00ff */
[----:B---3--:R-:W-:Y:S01]  /*7700*/  MOV R7, UR7 ;  /* 0x0000000700077c02 */ /* 0x008fe20008000f00 */
[----:B------:R-:W-:Y:S01]  /*7710*/  IMAD.U32 R6, RZ, RZ, UR6 ;  /* 0x00000006ff067e24 */ /* 0x000fe2000f8e00ff */
[----:B-----5:R-:W-:Y:S01]  /*7720*/  MOV R11, UR5 ;  /* 0x00000005000b7c02 */ /* 0x020fe20008000f00 */
[----:B------:R-:W-:Y:S02]  /*7730*/  IMAD.U32 R10, RZ, RZ, UR4 ;  /* 0x00000004ff0a7e24 */ /* 0x000fe4000f8e00ff */
[----:B------:R-:W-:Y:S07]  /*7740*/  LEPC R20, `(.L_x_111) ;  /* 0x000000001014794e */ /* 0x000fee0000000000 */
[----:B-1--4-:R-:W-:Y:S05]  /*7750*/  CALL.ABS.NOINC R2 ;  /* 0x0000000002007343 */ /* 0x012fea0003c00000 */
.L_x_111:
[----:B------:R-:W-:Y:S01]  /*7760*/  ISETP.NE.AND P0, PT, R178, RZ, PT ;  /* 0x000000ffb200720c */ /* 0x000fe20003f05270 */
[----:B------:R-:W-:Y:S05]  /*7770*/  WARPSYNC.ALL ;  /* 0x0000000000007948 */ /* 0x000fea0003800000 */
[----:B------:R-:W-:Y:S01]  /*7780*/  R2UR UR4, R71 ;  /* 0x00000000470472ca */ /* 0x000fe200000e0000 */
[----:B------:R-:W-:Y:S01]  /*7790*/  BSSY.RECONVERGENT B0, `(.L_x_112) ;  /* 0x000011e000007945 */ /* 0x000fe20003800200 */
[----:B------:R-:W-:Y:S02]  /*77a0*/  F2FP.F16.E4M3.UNPACK_B R11, R141 ;  /* 0x0000008dff0b723e */ /* 0x000fe400020006ff */
[----:B------:R-:W-:Y:S02]  /*77b0*/  F2FP.F16.E4M3.UNPACK_B R10, R142 ;  /* 0x0000008eff0a723e */ /* 0x000fe400020006ff */
[----:B------:R-:W-:Y:S01]  /*77c0*/  F2FP.F16.E4M3.UNPACK_B R9, R143 ;  /* 0x0000008fff09723e */ /* 0x000fe200020006ff */
[--C-:B------:R-:W-:Y:S01]  /*77d0*/  HADD2.F32 R74, -RZ, R11.reuse.H0_H0 ;  /* 0x2000000bff4a7230 */ /* 0x100fe20000004100 */
[----:B------:R-:W-:Y:S01]  /*77e0*/  F2FP.F16.E4M3.UNPACK_B R8, R144 ;  /* 0x00000090ff08723e */ /* 0x000fe200020006ff */
[----:B------:R-:W-:Y:S01]  /*77f0*/  HADD2.F32 R76, -RZ, R11.H1_H1 ;  /* 0x3000000bff4c7230 */ /* 0x000fe20000004100 */
[----:B------:R-:W-:Y:S01]  /*7800*/  F2FP.F16.E4M3.UNPACK_B R7, R145 ;  /* 0x00000091ff07723e */ /* 0x000fe200020006ff */
[--C-:B------:R-:W-:Y:S01]  /*7810*/  HADD2.F32 R77, -RZ, R10.reuse.H0_H0 ;  /* 0x2000000aff4d7230 */ /* 0x100fe20000004100 */
[----:B------:R-:W-:Y:S01]  /*7820*/  F2FP.F16.E4M3.UNPACK_B R6, R146 ;  /* 0x00000092ff06723e */ /* 0x000fe200020006ff */
[----:B------:R-:W-:Y:S01]  /*7830*/  HADD2.F32 R80, -RZ, R10.H1_H1 ;  /* 0x3000000aff507230 */ /* 0x000fe20000004100 */
[----:B------:R-:W-:Y:S01]  /*7840*/  F2FP.F16.E4M3.UNPACK_B R5, R147 ;  /* 0x00000093ff05723e */ /* 0x000fe200020006ff */
[--C-:B------:R-:W-:Y:S01]  /*7850*/  HADD2.F32 R81, -RZ, R9.reuse.H0_H0 ;  /* 0x20000009ff517230 */ /* 0x100fe20000004100 */
[----:B-1----:R-:W-:Y:S01]  /*7860*/  F2FP.F16.E4M3.UNPACK_B R4, R148 ;  /* 0x00000094ff04723e */ /* 0x002fe200020006ff */
[----:B------:R-:W-:Y:S01]  /*7870*/  HADD2.F32 R84, -RZ, R9.H1_H1 ;  /* 0x30000009ff547230 */ /* 0x000fe20000004100 */
[-C--:B------:R-:W-:Y:S01]  /*7880*/  F2FP.F16.E4M3.UNPACK_B R2, R140.reuse ;  /* 0x0000008cff02723e */ /* 0x080fe200020006ff */
[--C-:B------:R-:W-:Y:S01]  /*7890*/  HADD2.F32 R85, -RZ, R8.reuse.H0_H0 ;  /* 0x20000008ff557230 */ /* 0x100fe20000004100 */
[----:B------:R-:W-:Y:S01]  /*78a0*/  F2FP.F16.E4M3.UNPACK_B R140, R140.H1 ;  /* 0x0000008cff8c723e */ /* 0x000fe200030006ff */
[----:B------:R-:W-:Y:S01]  /*78b0*/  HADD2.F32 R87, -RZ, R8.H1_H1 ;  /* 0x30000008ff577230 */ /* 0x000fe20000004100 */
[----:B------:R-:W-:Y:S01]  /*78c0*/  F2FP.F16.E4M3.UNPACK_B R141, R141.H1 ;  /* 0x0000008dff8d723e */ /* 0x000fe200030006ff */
[--C-:B------:R-:W-:Y:S01]  /*78d0*/  HADD2.F32 R90, -RZ, R7.reuse.H0_H0 ;  /* 0x20000007ff5a7230 */ /* 0x100fe20000004100 */
[----:B------:R-:W-:Y:S01]  /*78e0*/  F2FP.F16.E4M3.UNPACK_B R142, R142.H1 ;  /* 0x0000008eff8e723e */ /* 0x000fe200030006ff */
[----:B------:R-:W-:Y:S01]  /*78f0*/  HADD2.F32 R91, -RZ, R7.H1_H1 ;  /* 0x30000007ff5b7230 */ /* 0x000fe20000004100 */
[----:B------:R-:W-:Y:S01]  /*7900*/  F2FP.F16.E4M3.UNPACK_B R143, R143.H1 ;  /* 0x0000008fff8f723e */ /* 0x000fe200030006ff */
[--C-:B------:R-:W-:Y:S01]  /*7910*/  HADD2.F32 R94, -RZ, R6.reuse.H0_H0 ;  /* 0x20000006ff5e7230 */ /* 0x100fe20000004100 */
[----:B------:R-:W-:Y:S01]  /*7920*/  R2UR UR5, R186 ;  /* 0x00000000ba0572ca */ /* 0x000fe200000e0000 */
[----:B------:R-:W-:Y:S01]  /*7930*/  HADD2.F32 R95, -RZ, R6.H1_H1 ;  /* 0x30000006ff5f7230 */ /* 0x000fe20000004100 */
        /* <DEDUP_REMOVED lines=9> */
[----:B------:R-:W1:Y:S01]  /*79d0*/  LDTM.x64 R4, tmem[UR4+0x40] ;  /* 0x00004004000479ee */ /* 0x000e620008340000 */
[--C-:B------:R-:W-:Y:S01]  /*79e0*/  HADD2.F32 R0, -RZ, R2.reuse.H0_H0 ;  /* 0x20000002ff007230 */ /* 0x100fe20000004100 */
[----:B------:R-:W-:Y:S01]  /*79f0*/  NOP ;  /* 0x0000000000007918 */ /* 0x000fe20000000000 */
[----:B------:R-:W-:Y:S01]  /*7a00*/  UIADD3 UR4, UPT, UPT, UR5, 0xd0, URZ ;  /* 0x000000d005047890 */ /* 0x000fe2000fffe0ff */
[----:B------:R-:W-:Y:S01]  /*7a10*/  HADD2.F32 R2, -RZ, R2.H1_H1 ;  /* 0x30000002ff027230 */ /* 0x000fe20000004100 */
[----:B------:R-:W-:Y:S01]  /*7a20*/  F2FP.F16.E4M3.UNPACK_B R127, R154 ;  /* 0x0000009aff7f723e */ /* 0x000fe200020006ff */
[----:B------:R-:W-:Y:S01]  /*7a30*/  HADD2.F32 R78, -RZ, R141.H1_H1 ;  /* 0x3000008dff4e7230 */ /* 0x000fe20000004100 */
[----:B------:R-:W-:Y:S01]  /*7a40*/  UPRMT UR4, UR45, 0x654, UR4 ;  /* 0x000006542d047896 */ /* 0x000fe20008000004 */
[--C-:B------:R-:W-:Y:S01]  /*7a50*/  HADD2.F32 R106, -RZ, R107.reuse.H0_H0 ;  /* 0x2000006bff6a7230 */ /* 0x100fe20000004100 */
[----:B------:R-:W-:Y:S01]  /*7a60*/  F2FP.F16.E4M3.UNPACK_B R130, R155 ;  /* 0x0000009bff82723e */ /* 0x000fe200020006ff */
[----:B------:R-:W-:Y:S01]  /*7a70*/  HADD2.F32 R107, -RZ, R107.H1_H1 ;  /* 0x3000006bff6b7230 */ /* 0x000fe20000004100 */
[----:B------:R-:W-:Y:S01]  /*7a80*/  F2FP.F16.E4M3.UNPACK_B R144, R144.H1 ;  /* 0x00000090ff90723e */ /* 0x000fe200030006ff */
[--C-:B------:R-:W-:Y:S01]  /*7a90*/  HADD2.F32 R110, -RZ, R111.reuse.H0_H0 ;  /* 0x2000006fff6e7230 */ /* 0x100fe20000004100 */
[----:B------:R-:W-:Y:S01]  /*7aa0*/  F2FP.F16.E4M3.UNPACK_B R145, R145.H1 ;  /* 0x00000091ff91723e */ /* 0x000fe200030006ff */
[----:B------:R-:W-:Y:S01]  /*7ab0*/  HADD2.F32 R111, -RZ, R111.H1_H1 ;  /* 0x3000006fff6f7230 */ /* 0x000fe20000004100 */
[----:B------:R-:W-:Y:S01]  /*7ac0*/  F2FP.F16.E4M3.UNPACK_B R146, R146.H1 ;  /* 0x00000092ff92723e */ /* 0x000fe200030006ff */
[----:B-1----:R-:W-:Y:S01]  /*7ad0*/  SYNCS.ARRIVE.TRANS64.RED.A1T0 RZ, [UR4], RZ ;  /* 0x000000ffffff79a7 */ /* 0x002fe20008100404 */
[--C-:B------:R-:W-:Y:S01]  /*7ae0*/  HADD2.F32 R114, -RZ, R115.reuse.H0_H0 ;  /* 0x20000073ff727230 */ /* 0x100fe20000004100 */
[----:B------:R-:W-:Y:S01]  /*7af0*/  F2FP.F16.E4M3.UNPACK_B R147, R147.H1 ;  /* 0x00000093ff93723e */ /* 0x000fe200030006ff */
[----:B------:R-:W-:Y:S01]  /*7b00*/  HADD2.F32 R115, -RZ, R115.H1_H1 ;  /* 0x30000073ff737230 */ /* 0x000fe20000004100 */
[----:B------:R-:W-:Y:S01]  /*7b10*/  F2FP.F16.E4M3.UNPACK_B R148, R148.H1 ;  /* 0x00000094ff94723e */ /* 0x000fe200030006ff */
[--C-:B------:R-:W-:Y:S01]  /*7b20*/  HADD2.F32 R118, -RZ, R119.reuse.H0_H0 ;  /* 0x20000077ff767230 */ /* 0x100fe20000004100 */
[----:B------:R-:W-:Y:S01]  /*7b30*/  F2FP.F16.E4M3.UNPACK_B R149, R149.H1 ;  /* 0x00000095ff95723e */ /* 0x000fe200030006ff */
[----:B------:R-:W-:Y:S02]  /*7b40*/  HADD2.F32 R119, -RZ, R119.H1_H1 ;  /* 0x30000077ff777230 */ /* 0x000fe40000004100 */
[C---:B------:R-:W-:Y:S01]  /*7b50*/  FMUL R4, R70.reuse, R4 ;  /* 0x0000000446047220 */ /* 0x040fe20000400000 */
[C---:B------:R-:W-:Y:S01]  /*7b60*/  FMUL R5, R70.reuse, R5 ;  /* 0x0000000546057220 */ /* 0x040fe20000400000 */
[--C-:B------:R-:W-:Y:S02]  /*7b70*/  HADD2.F32 R3, -RZ, R140.reuse.H0_H0 ;  /* 0x2000008cff037230 */ /* 0x100fe40000004100 */
        /* <DEDUP_REMOVED lines=9> */
[C---:B------:R-:W-:Y:S01]  /*7c10*/  FMUL R2, R70.reuse, R21 ;  /* 0x0000001546027220 */ /* 0x040fe20000400000 */
[C---:B------:R-:W-:Y:S01]  /*7c20*/  FMUL R21, R70.reuse, R28 ;  /* 0x0000001c46157220 */ /* 0x040fe20000400000 */
[----:B------:R-:W-:Y:S02]  /*7c30*/  HADD2.F32 R122, -RZ, R123.H0_H0 ;  /* 0x2000007bff7a7230 */ /* 0x000fe40000004100 */
[C---:B------:R-:W-:Y:S01]  /*7c40*/  FMUL R6, R70.reuse, R6 ;  /* 0x0000000646067220 */ /* 0x040fe20000400000 */
[----:B------:R-:W-:Y:S02]  /*7c50*/  HADD2.F32 R72, -RZ, R140.H1_H1 ;  /* 0x3000008cff487230 */ /* 0x000fe40000004100 */
[C---:B------:R-:W-:Y:S01]  /*7c60*/  FMUL R7, R70.reuse, R7 ;  /* 0x0000000746077220 */ /* 0x040fe20000400000 */
[----:B------:R-:W-:Y:S02]  /*7c70*/  HADD2.F32 R75, -RZ, R141.H0_H0 ;  /* 0x2000008dff4b7230 */ /* 0x000fe40000004100 */
[C---:B------:R-:W-:Y:S01]  /*7c80*/  FFMA R6, R73.reuse, R3, R6 ;  /* 0x0000000349067223 */ /* 0x040fe20000000006 */
[----:B------:R-:W-:Y:S02]  /*7c90*/  HADD2.F32 R123, -RZ, R123.H1_H1 ;  /* 0x3000007bff7b7230 */ /* 0x000fe40000004100 */
[C---:B------:R-:W-:Y:S01]  /*7ca0*/  FFMA R7, R73.reuse, R72, R7 ;  /* 0x0000004849077223 */ /* 0x040fe20000000007 */
[C---:B------:R-:W-:Y:S01]  /*7cb0*/  FFMA R8, R73.reuse, R74, R8 ;  /* 0x0000004a49087223 */ /* 0x040fe20000000008 */
[----:B------:R-:W-:Y:S01]  /*7cc0*/  FFMA R9, R73, R76, R9 ;  /* 0x0000004c49097223 */ /* 0x000fe20000000009 */
[--C-:B------:R-:W-:Y:S02]  /*7cd0*/  HADD2.F32 R126, -RZ, R127.reuse.H0_H0 ;  /* 0x2000007fff7e7230 */ /* 0x100fe40000004100 */
[C---:B------:R-:W-:Y:S01]  /*7ce0*/  FMUL R10, R70.reuse, R10 ;  /* 0x0000000a460a7220 */ /* 0x040fe20000400000 */
[----:B------:R-:W-:Y:S01]  /*7cf0*/  F2FP.SATFINITE.E4M3.F32.PACK_AB_MERGE_C R76, R7, R6, RZ ;  /* 0x00000006074c723e */ /* 0x000fe200048070ff */
[C---:B------:R-:W-:Y:S01]  /*7d00*/  FMUL R7, R70.reuse, R24 ;  /* 0x0000001846077220 */ /* 0x040fe20000400000 */
[----:B------:R-:W-:Y:S02]  /*7d10*/  HADD2.F32 R127, -RZ, R127.H1_H1 ;  /* 0x3000007fff7f7230 */ /* 0x000fe40000004100 */
[C---:B------:R-:W-:Y:S01]  /*7d20*/  FFMA R10, R73.reuse, R75, R10 ;  /* 0x0000004b490a7223 */ /* 0x040fe2000000000a */
[----:B------:R-:W-:Y:S02]  /*7d30*/  HADD2.F32 R72, -RZ, R130.H0_H0 ;  /* 0x20000082ff487230 */ /* 0x000fe40000004100 */
[C---:B------:R-:W-:Y:S01]  /*7d40*/  FMUL R11, R70.reuse, R11 ;  /* 0x0000000b460b7220 */ /* 0x040fe20000400000 */
[--C-:B------:R-:W-:Y:S02]  /*7d50*/  HADD2.F32 R79, -RZ, R142.reuse.H0_H0 ;  /* 0x2000008eff4f7230 */ /* 0x100fe40000004100 */
[C---:B------:R-:W-:Y:S01]  /*7d60*/  FMUL R14, R70.reuse, R14 ;  /* 0x0000000e460e7220 */ /* 0x040fe20000400000 */
[----:B------:R-:W-:Y:S02]  /*7d70*/  HADD2.F32 R82, -RZ, R142.H1_H1 ;  /* 0x3000008eff527230 */ /* 0x000fe40000004100 */
[C---:B------:R-:W-:Y:S01]  /*7d80*/  FFMA R11, R73.reuse, R78, R11 ;  /* 0x0000004e490b7223 */ /* 0x040fe2000000000b */
[C---:B------:R-:W-:Y:S01]  /*7d90*/  FFMA R12, R73.reuse, R77, R12 ;  /* 0x0000004d490c7223 */ /* 0x040fe2000000000c */
[C---:B------:R-:W-:Y:S01]  /*7da0*/  FFMA R13, R73.reuse, R80, R13 ;  /* 0x00000050490d7223 */ /* 0x040fe2000000000d */
[----:B------:R-:W-:Y:S01]  /*7db0*/  FFMA R14, R73, R79, R14 ;  /* 0x0000004f490e7223 */ /* 0x000fe2000000000e */
[----:B------:R-:W-:Y:S01]  /*7dc0*/  HADD2.F32 R75, -RZ, R130.H1_H1 ;  /* 0x30000082ff4b7230 */ /* 0x000fe20000004100 */
[----:B------:R-:W-:Y:S01]  /*7dd0*/  F2FP.SATFINITE.E4M3.F32.PACK_AB_MERGE_C R78, R11, R10, RZ ;  /* 0x0000000a0b4e723e */ /* 0x000fe200048070ff */
[C---:B------:R-:W-:Y:S01]  /*7de0*/  FMUL R10, R70.reuse, R25 ;  /* 0x00000019460a7220 */ /* 0x040fe20000400000 */
[C---:B------:R-:W-:Y:S01]  /*7df0*/  FMUL R25, R70.reuse, R32 ;  /* 0x0000002046197220 */ /* 0x040fe20000400000 */
        /* <DEDUP_REMOVED lines=8> */
[C---:B------:R-:W-:Y:S01]  /*7e80*/  FMUL R19, R70.reuse, R19 ;  /* 0x0000001346137220 */ /* 0x040fe20000400000 */
[--C-:B------:R-:W-:Y:S01]  /*7e90*/  HADD2.F32 R88, -RZ, R144.reuse.H0_H0 ;  /* 0x20000090ff587230 */ /* 0x100fe20000004100 */
[----:B------:R-:W-:Y:S01]  /*7ea0*/  F2FP.SATFINITE.E4M3.F32.PACK_AB_MERGE_C R14, R15, R14, RZ ;  /* 0x0000000e0f0e723e */ /* 0x000fe200048070ff */
[----:B------:R-:W-:Y:S02]  /*7eb0*/  HADD2.F32 R89, -RZ, R144.H1_H1 ;  /* 0x30000090ff597230 */ /* 0x000fe40000004100 */
[C---:B------:R-:W-:Y:S01]  /*7ec0*/  FFMA R19, R73.reuse, R86, R19 ;  /* 0x0000005649137223 */ /* 0x040fe20000000013 */
[C---:B------:R-:W-:Y:S01]  /*7ed0*/  FFMA R0, R73.reuse, R85, R0 ;  /* 0x0000005549007223 */ /* 0x040fe20000000000 */
[----:B------:R-:W-:Y:S01]  /*7ee0*/  FFMA R2, R73, R87, R2 ;  /* 0x0000005749027223 */ /* 0x000fe20000000002 */
[C---:B------:R-:W-:Y:S01]  /*7ef0*/  FMUL R3, R70.reuse, R22 ;  /* 0x0000001646037220 */ /* 0x040fe20000400000 */
[C---:B------:R-:W-:Y:S01]  /*7f00*/  FMUL R22, R70.reuse, R29 ;  /* 0x0000001d46167220 */ /* 0x040fe20000400000 */
[----:B------:R-:W-:Y:S01]  /*7f10*/  F2FP.SATFINITE.E4M3.F32.PACK_AB_MERGE_C R18, R19, R18, RZ ;  /* 0x000000121312723e */ /* 0x000fe200048070ff */
[C---:B------:R-:W-:Y:S01]  /*7f20*/  FMUL R29, R70.reuse, R36 ;  /* 0x00000024461d7220 */ /* 0x040fe20000400000 */
        /* <DEDUP_REMOVED lines=8> */
[C---:B------:R-:W-:Y:S01]  /*7fb0*/  FFMA R11, R73.reuse, R92, R11 ;  /* 0x0000005c490b7223 */ /* 0x040fe2000000000b */
[----:B------:R-:W-:Y:S01]  /*7fc0*/  FMUL R26, R70, R33 ;  /* 0x00000021461a7220 */ /* 0x000fe20000400000 */
[----:B------:R-:W-:Y:S01]  /*7fd0*/  F2FP.SATFINITE.E4M3.F32.PACK_AB_MERGE_C R3, R6, R3, RZ ;  /* 0x000000030603723e */ /* 0x000fe200048070ff */
        /* <DEDUP_REMOVED lines=9> */
[C---:B------:R-:W-:Y:S01]  /*8070*/  FMUL R30, R70.reuse, R37 ;  /* 0x00000025461e7220 */ /* 0x040fe20000400000 */
[C---:B------:R-:W-:Y:S01]  /*8080*/  FMUL R37, R70.reuse, R44 ;  /* 0x0000002c46257220 */ /* 0x040fe20000400000 */
[C---:B------:R-:W-:Y:S01]  /*8090*/  FMUL R24, R70.reuse, R31 ;  /* 0x0000001f46187220 */ /* 0x040fe20000400000 */
[----:B------:R-:W-:Y:S01]  /*80a0*/  F2FP.F16.E4M3.UNPACK_B R150, R150.H1 ;  /* 0x00000096ff96723e */ /* 0x000fe200030006ff */
[--C-:B------:R-:W-:Y:S02]  /*80b0*/  HADD2.F32 R100, -RZ, R147.reuse.H0_H0 ;  /* 0x20000093ff647230 */ /* 0x100fe40000004100 */
[----:B------:R-:W-:Y:S01]  /*80c0*/  FMUL R27, R70, R34 ;  /* 0x00000022461b7220 */ /* 0x000fe20000400000 */
[----:B------:R-:W-:Y:S02]  /*80d0*/  HADD2.F32 R101, -RZ, R147.H1_H1 ;  /* 0x30000093ff657230 */ /* 0x000fe40000004100 */
[C---:B------:R-:W-:Y:S01]  /*80e0*/  FFMA R24, R73.reuse, R97, R24 ;  /* 0x0000006149187223 */ /* 0x040fe20000000018 */
[----:B------:R-:W-:Y:S01]  /*80f0*/  F2FP.F16.E4M3.UNPACK_B R151, R151.H1 ;  /* 0x00000097ff97723e */ /* 0x000fe200030006ff */
[C---:B------:R-:W-:Y:S01]  /*8100*/  FFMA R25, R73.reuse, R98, R25 ;  /* 0x0000006249197223 */ /* 0x040fe20000000019 */
[C---:B------:R-:W-:Y:S01]  /*8110*/  FFMA R26, R73.reuse, R99, R26 ;  /* 0x00000063491a7223 */ /* 0x040fe2000000001a */
[----:B------:R-:W-:Y:S01]  /*8120*/  F2FP.F16.E4M3.UNPACK_B R152, R152.H1 ;  /* 0x00000098ff98723e */ /* 0x000fe200030006ff */
[C---:B------:R-:W-:Y:S01]  /*8130*/  FFMA R27, R73.reuse, R100, R27 ;  /* 0x00000064491b7223 */ /* 0x040fe2000000001b */
[----:B------:R-:W-:Y:S01]  /*8140*/  F2FP.SATFINITE.E4M3.F32.PACK_AB_MERGE_C R6, R24, R23, RZ ;  /* 0x000000171806723e */ /* 0x000fe200048070ff */
[C---:B------:R-:W-:Y:S01]  /*8150*/  FMUL R34, R70.reuse, R41 ;  /* 0x0000002946227220 */ /* 0x040fe20000400000 */
[C---:B------:R-:W-:Y:S01]  /*8160*/  FMUL R41, R70.reuse, R48 ;  /* 0x0000003046297220 */ /* 0x040fe20000400000 */
[----:B------:R-:W-:Y:S01]  /*8170*/  FMUL R28, R70, R35 ;  /* 0x00000023461c7220 */ /* 0x000fe20000400000 */
[----:B------:R-:W-:Y:S01]  /*8180*/  F2FP.F16.E4M3.UNPACK_B R153, R153.H1 ;  /* 0x00000099ff99723e */ /* 0x000fe200030006ff */
[--C-:B------:R-:W-:Y:S01]  /*8190*/  HADD2.F32 R104, -RZ, R148.reuse.H0_H0 ;  /* 0x20000094ff687230 */ /* 0x100fe20000004100 */
[----:B------:R-:W-:Y:S01]  /*81a0*/  F2FP.SATFINITE.E4M3.F32.PACK_AB_MERGE_C R6, R22, R21, R6 ;  /* 0x000000151606723e */ /* 0x000fe20004807006 */
[C---:B------:R-:W-:Y:S01]  /*81b0*/  FFMA R28, R73.reuse, R101, R28 ;  /* 0x00000065491c7223 */ /* 0x040fe2000000001c */
[C---:B------:R-:W-:Y:S01]  /*81c0*/  FFMA R29, R73.reuse, R102, R29 ;  /* 0x00000066491d7223 */ /* 0x040fe2000000001d */
[C---:B------:R-:W-:Y:S01]  /*81d0*/  FFMA R30, R73.reuse, R103, R30 ;  /* 0x00000067491e7223 */ /* 0x040fe2000000001e */
[----:B------:R-:W-:Y:S02]  /*81e0*/  HADD2.F32 R105, -RZ, R148.H1_H1 ;  /* 0x30000094ff697230 */ /* 0x000fe40000004100 */
[C---:B------:R-:W-:Y:S01]  /*81f0*/  FMUL R31, R70.reuse, R38 ;  /* 0x00000026461f7220 */ /* 0x040fe20000400000 */
[----:B------:R-:W-:Y:S01]  /*8200*/  F2FP.F16.E4M3.UNPACK_B R154, R154.H1 ;  /* 0x0000009aff9a723e */ /* 0x000fe200030006ff */
[C---:B------:R-:W-:Y:S01]  /*8210*/  FMUL R38, R70.reuse, R45 ;  /* 0x0000002d46267220 */ /* 0x040fe20000400000 */
[C---:B------:R-:W-:Y:S01]  /*8220*/  FMUL R45, R70.reuse, R52 ;  /* 0x00000034462d7220 */ /* 0x040fe20000400000 */
[----:B------:R-:W-:Y:S01]  /*8230*/  F2FP.F16.E4M3.UNPACK_B R155, R155.H1 ;  /* 0x0000009bff9b723e */ /* 0x000fe200030006ff */
[----:B------:R-:W-:Y:S01]  /*8240*/  FFMA R31, R73, R104, R31 ;  /* 0x00000068491f7223 */ /* 0x000fe2000000001f */
[----:B------:R-:W-:Y:S01]  /*8250*/  FMUL R52, R70, R59 ;  /* 0x0000003b46347220 */ /* 0x000fe20000400000 */
[----:B------:R-:W-:Y:S01]  /*8260*/  IADD3 R68, PT, PT, R68, 0x1, RZ ;  /* 0x0000000144447810 */ /* 0x000fe20007ffe0ff */
[C---:B------:R-:W-:Y:S01]  /*8270*/  FMUL R59, R70.reuse, R66 ;  /* 0x00000042463b7220 */ /* 0x040fe20000400000 */
[----:B------:R-:W-:Y:S01]  /*8280*/  F2FP.SATFINITE.E4M3.F32.PACK_AB_MERGE_C R66, R13, R12, R14 ;  /* 0x0000000c0d42723e */ /* 0x000fe2000480700e */
[C---:B------:R-:W-:Y:S01]  /*8290*/  FMUL R32, R70.reuse, R39 ;  /* 0x0000002746207220 */ /* 0x040fe20000400000 */
[--C-:B------:R-:W-:Y:S02]  /*82a0*/  HADD2.F32 R108, -RZ, R149.reuse.H0_H0 ;  /* 0x20000095ff6c7230 */ /* 0x100fe40000004100 */
[C---:B------:R-:W-:Y:S01]  /*82b0*/  FMUL R35, R70.reuse, R42 ;  /* 0x0000002a46237220 */ /* 0x040fe20000400000 */
[----:B------:R-:W-:Y:S02]  /*82c0*/  HADD2.F32 R109, -RZ, R149.H1_H1 ;  /* 0x30000095ff6d7230 */ /* 0x000fe40000004100 */
[C---:B------:R-:W-:Y:S01]  /*82d0*/  FFMA R32, R73.reuse, R105, R32 ;  /* 0x0000006949207223 */ /* 0x040fe20000000020 */
[----:B------:R-:W-:Y:S01]  /*82e0*/  FMUL R36, R70, R43 ;  /* 0x0000002b46247220 */ /* 0x000fe20000400000 */
[C---:B------:R-:W-:Y:S01]  /*82f0*/  FFMA R33, R73.reuse, R106, R33 ;  /* 0x0000006a49217223 */ /* 0x040fe20000000021 */
[C---:B------:R-:W-:Y:S01]  /*8300*/  FFMA R34, R73.reuse, R107, R34 ;  /* 0x0000006b49227223 */ /* 0x040fe20000000022 */
[--C-:B------:R-:W-:Y:S01]  /*8310*/  HADD2.F32 R112, -RZ, R150.reuse.H0_H0 ;  /* 0x20000096ff707230 */ /* 0x100fe20000004100 */
[----:B------:R-:W-:Y:S01]  /*8320*/  F2FP.SATFINITE.E4M3.F32.PACK_AB_MERGE_C R32, R32, R31, RZ ;  /* 0x0000001f2020723e */ /* 0x000fe200048070ff */
[C---:B------:R-:W-:Y:S01]  /*8330*/  FFMA R35, R73.reuse, R108, R35 ;  /* 0x0000006c49237223 */ /* 0x040fe20000000023 */
[----:B------:R-:W-:Y:S02]  /*8340*/  HADD2.F32 R113, -RZ, R150.H1_H1 ;  /* 0x30000096ff717230 */ /* 0x000fe40000004100 */
[----:B------:R-:W-:Y:S01]  /*8350*/  FMUL R39, R70, R46 ;  /* 0x0000002e46277220 */ /* 0x000fe20000400000 */
[----:B------:R-:W-:Y:S01]  /*8360*/  F2FP.SATFINITE.E4M3.F32.PACK_AB_MERGE_C R32, R30, R29, R32 ;  /* 0x0000001d1e20723e */ /* 0x000fe20004807020 */
[C---:B------:R-:W-:Y:S01]  /*8370*/  FFMA R36, R73.reuse, R109, R36 ;  /* 0x0000006d49247223 */ /* 0x040fe20000000024 */
[C---:B------:R-:W-:Y:S01]  /*8380*/  FMUL R40, R70.reuse, R47 ;  /* 0x0000002f46287220 */ /* 0x040fe20000400000 */
        /* <DEDUP_REMOVED lines=10> */
[C---:B------:R-:W-:Y:S01]  /*8430*/  FMUL R50, R70.reuse, R57 ;  /* 0x0000003946327220 */ /* 0x040fe20000400000 */
[C---:B------:R-:W-:Y:S01]  /*8440*/  FMUL R57, R70.reuse, R64 ;  /* 0x0000004046397220 */ /* 0x040fe20000400000 */
[----:B------:R-:W-:Y:S01]  /*8450*/  FFMA R42, R73, R115, R42 ;  /* 0x00000073492a7223 */ /* 0x000fe2000000002a */
[C---:B------:R-:W-:Y:S01]  /*8460*/  FMUL R46, R70.reuse, R53 ;  /* 0x00000035462e7220 */ /* 0x040fe20000400000 */
[--C-:B------:R-:W-:Y:S01]  /*8470*/  HADD2.F32 R120, -RZ, R152.reuse.H0_H0 ;  /* 0x20000098ff787230 */ /* 0x100fe20000004100 */
[----:B------:R-:W-:Y:S01]  /*8480*/  F2FP.SATFINITE.E4M3.F32.PACK_AB_MERGE_C R64, R5, R4, R76 ;  /* 0x000000040540723e */ /* 0x000fe2000480704c */
[C---:B------:R-:W-:Y:S01]  /*8490*/  FMUL R51, R70.reuse, R58 ;  /* 0x0000003a46337220 */ /* 0x040fe20000400000 */
[C---:B------:R-:W-:Y:S01]  /*84a0*/  FMUL R53, R70.reuse, R60 ;  /* 0x0000003c46357220 */ /* 0x040fe20000400000 */
[C---:B------:R-:W-:Y:S01]  /*84b0*/  FFMA R43, R73.reuse, R116, R43 ;  /* 0x00000074492b7223 */ /* 0x040fe2000000002b */
[----:B------:R-:W-:Y:S02]  /*84c0*/  HADD2.F32 R121, -RZ, R152.H1_H1 ;  /* 0x30000098ff797230 */ /* 0x000fe40000004100 */
[C---:B------:R-:W-:Y:S01]  /*84d0*/  FMUL R47, R70.reuse, R54 ;  /* 0x00000036462f7220 */ /* 0x040fe20000400000 */
[C---:B------:R-:W-:Y:S01]  /*84e0*/  FMUL R58, R70.reuse, R65 ;  /* 0x00000041463a7220 */ /* 0x040fe20000400000 */
[----:B------:R-:W-:Y:S01]  /*84f0*/  FMUL R60, R70, R67 ;  /* 0x00000043463c7220 */ /* 0x000fe20000400000 */
[----:B------:R-:W-:Y:S01]  /*8500*/  F2FP.SATFINITE.E4M3.F32.PACK_AB_MERGE_C R5, R20, R11, RZ ;  /* 0x0000000b1405723e */ /* 0x000fe200048070ff */
[----:B------:R-:W-:Y:S01]  /*8510*/  FFMA R44, R73, R117, R44 ;  /* 0x00000075492c7223 */ /* 0x000fe2000000002c */
[C---:B------:R-:W-:Y:S01]  /*8520*/  FMUL R48, R70.reuse, R55 ;  /* 0x0000003746307220 */ /* 0x040fe20000400000 */
[----:B------:R-:W-:Y:S01]  /*8530*/  F2FP.SATFINITE.E4M3.F32.PACK_AB_MERGE_C R65, R9, R8, R78 ;  /* 0x000000080941723e */ /* 0x000fe2000480704e */
[----:B------:R-:W-:Y:S01]  /*8540*/  FFMA R45, R73, R118, R45 ;  /* 0x00000076492d7223 */ /* 0x000fe2000000002d */
[----:B------:R-:W-:Y:S01]  /*8550*/  F2FP.SATFINITE.E4M3.F32.PACK_AB_MERGE_C R67, R17, R16, R18 ;  /* 0x000000101143723e */ /* 0x000fe20004807012 */
[----:B------:R-:W-:Y:S01]  /*8560*/  FMUL R49, R70, R56 ;  /* 0x0000003846317220 */ /* 0x000fe20000400000 */
[C---:B------:R-:W-:Y:S01]  /*8570*/  FFMA R46, R73.reuse, R119, R46 ;  /* 0x00000077492e7223 */ /* 0x040fe2000000002e */
[--C-:B------:R-:W-:Y:S02]  /*8580*/  HADD2.F32 R124, -RZ, R153.reuse.H0_H0 ;  /* 0x20000099ff7c7230 */ /* 0x100fe40000004100 */
[C---:B------:R-:W-:Y:S01]  /*8590*/  FFMA R47, R73.reuse, R120, R47 ;  /* 0x00000078492f7223 */ /* 0x040fe2000000002f */
[----:B------:R1:W-:Y:S01]  /*85a0*/  STS.128 [R137+UR44+0x6200], R64 ;  /* 0x0062004089007988 */ /* 0x0003e20008000c2c */
[----:B------:R-:W-:Y:S01]  /*85b0*/  HADD2.F32 R125, -RZ, R153.H1_H1 ;  /* 0x30000099ff7d7230 */ /* 0x000fe20000004100 */
[----:B------:R-:W-:Y:S01]  /*85c0*/  F2FP.SATFINITE.E4M3.F32.PACK_AB_MERGE_C R5, R10, R7, R5 ;  /* 0x000000070a05723e */ /* 0x000fe20004807005 */
[C---:B------:R-:W-:Y:S01]  /*85d0*/  FFMA R48, R73.reuse, R121, R48 ;  /* 0x0000007949307223 */ /* 0x040fe20000000030 */
[----:B------:R-:W-:Y:S01]  /*85e0*/  F2FP.SATFINITE.E4M3.F32.PACK_AB_MERGE_C R7, R28, R27, RZ ;  /* 0x0000001b1c07723e */ /* 0x000fe200048070ff */
        /* <DEDUP_REMOVED lines=8> */
[----:B------:R-:W-:Y:S01]  /*8670*/  FMUL R56, R70, R63 ;  /* 0x0000003f46387220 */ /* 0x000fe20000400000 */
[----:B------:R-:W-:Y:S01]  /*8680*/  F2FP.SATFINITE.E4M3.F32.PACK_AB_MERGE_C R4, R2, R0, R3 ;  /* 0x000000000204723e */ /* 0x000fe20004807003 */
[C---:B------:R-:W-:Y:S01]  /*8690*/  FFMA R53, R73.reuse, R126, R53 ;  /* 0x0000007e49357223 */ /* 0x040fe20000000035 */
[----:B------:R-:W-:Y:S01]  /*86a0*/  F2FP.SATFINITE.E4M3.F32.PACK_AB_MERGE_C R7, R26, R25, R7 ;  /* 0x000000191a07723e */ /* 0x000fe20004807007 */
[C---:B------:R-:W-:Y:S01]  /*86b0*/  FFMA R54, R73.reuse, R127, R54 ;  /* 0x0000007f49367223 */ /* 0x040fe20000000036 */
[--C-:B------:R-:W-:Y:S02]  /*86c0*/  HADD2.F32 R74, -RZ, R155.reuse.H0_H0 ;  /* 0x2000009bff4a7230 */ /* 0x100fe40000004100 */
[C---:B------:R-:W-:Y:S01]  /*86d0*/  FFMA R55, R73.reuse, R128, R55 ;  /* 0x0000008049377223 */ /* 0x040fe20000000037 */
[----:B------:R-:W-:Y:S01]  /*86e0*/  HADD2.F32 R131, -RZ, R155.H1_H1 ;  /* 0x3000009bff837230 */ /* 0x000fe20000004100 */
[----:B------:R1:W-:Y:S01]  /*86f0*/  STS.128 [R179+0x6010], R4 ;  /* 0x00601004b3007388 */ /* 0x0003e20000000c00 */
[----:B------:R-:W-:Y:S01]  /*8700*/  F2FP.SATFINITE.E4M3.F32.PACK_AB_MERGE_C R35, R36, R35, RZ ;  /* 0x000000232423723e */ /* 0x000fe200048070ff */
[C---:B------:R-:W-:Y:S01]  /*8710*/  FFMA R56, R73.reuse, R129, R56 ;  /* 0x0000008149387223 */ /* 0x040fe20000000038 */
[----:B------:R-:W-:Y:S01]  /*8720*/  F2FP.SATFINITE.E4M3.F32.PACK_AB_MERGE_C R39, R40, R39, RZ ;  /* 0x000000272827723e */ /* 0x000fe200048070ff */
[C---:B------:R-:W-:Y:S01]  /*8730*/  FFMA R57, R73.reuse, R72, R57 ;  /* 0x0000004849397223 */ /* 0x040fe20000000039 */
[----:B------:R-:W-:Y:S01]  /*8740*/  F2FP.SATFINITE.E4M3.F32.PACK_AB_MERGE_C R43, R44, R43, RZ ;  /* 0x0000002b2c2b723e */ /* 0x000fe200048070ff */
[C---:B------:R-:W-:Y:S01]  /*8750*/  FFMA R58, R73.reuse, R75, R58 ;  /* 0x0000004b493a7223 */ /* 0x040fe2000000003a */
[C---:B------:R-:W-:Y:S01]  /*8760*/  FFMA R59, R73.reuse, R74, R59 ;  /* 0x0000004a493b7223 */ /* 0x040fe2000000003b */
[----:B------:R-:W-:Y:S01]  /*8770*/  F2FP.SATFINITE.E4M3.F32.PACK_AB_MERGE_C R33, R34, R33, R35 ;  /* 0x000000212221723e */ /* 0x000fe20004807023 */
        /* <DEDUP_REMOVED lines=11> */
[----:B------:R-:W-:Y:S05]  /*8830*/  F2FP.SATFINITE.E4M3.F32.PACK_AB_MERGE_C R51, R58, R57, R59 ;  /* 0x000000393a33723e */ /* 0x000fea000480703b */
        /* <DEDUP_REMOVED lines=10> */
[----:B------:R-:W-:Y:S02]  /*88e0*/  UIADD3 UR9, UPT, UPT, UR49, 0x40, URZ ;  /* 0x0000004031097890 */ /* 0x000fe4000fffe0ff */
[----:B------:R-:W-:Y:S01]  /*88f0*/  UIADD3 UR8, UPT, UPT, UR44, 0x6200, URZ ;  /* 0x000062002c087890 */ /* 0x000fe2000fffe0ff */
[----:B------:R-:W-:Y:S01]  /*8900*/  UMOV UR10, UR50 ;  /* 0x00000032000a7c82 */ /* 0x000fe20008000000 */
[----:B------:R-:W-:Y:S01]  /*8910*/  UMOV UR11, UR36 ;  /* 0x00000024000b7c82 */ /* 0x000fe20008000000 */
[----:B--2---:R-:W-:Y:S04]  /*8920*/  UIADD3 UR4, UP0, UPT, UR6, 0x680, URZ ;  /* 0x0000068006047890 */ /* 0x004fe8000ff1e0ff */
[----:B------:R-:W-:Y:S09]  /*8930*/  UIADD3.X UR5, UPT, UPT, URZ, UR7, URZ, UP0, !UPT ;  /* 0x00000007ff057290 */ /* 0x000ff200087fe4ff */
[----:B------:R2:W-:Y:S01]  /*8940*/  UTMASTG.3D [UR8], [UR4] ;  /* 0x00000008040073b5 */ /* 0x0005e20008010000 */
[----:B------:R0:W-:Y:S01]  /*8950*/  UTMACMDFLUSH ;  /* 0x00000000000079b7 */ /* 0x0001e20000000000 */
[----:B--2---:R-:W-:Y:S04]  /*8960*/  DEPBAR.LE SB0, 0x1 ;  /* 0x000080400000791a */ /* 0x004fe80000000000 */
.L_x_113:
[----:B------:R-:W-:Y:S05]  /*8970*/  BSYNC.RECONVERGENT B0 ;  /* 0x0000000000007941 */ /* 0x000fea0003800200 */
.L_x_112:
[----:B------:R-:W-:Y:S01]  /*8980*/  R2UR UR4, R160 ;  /* 0x00000000a00472ca */ /* 0x000fe200000e0000 */
[----:B------:R-:W-:Y:S01]  /*8990*/  BAR.SYNC.DEFER_BLOCKING 0x1, 0x80 ;  /* 0x0042000000007b1d */ /* 0x000fe20000010000 */
[----:B------:R-:W-:Y:S01]  /*89a0*/  ISETP.NE.AND P0, PT, R162, 0x2, PT ;  /* 0x00000002a200780c */ /* 0x000fe20003f05270 */
[----:B------:R-:W-:Y:S01]  /*89b0*/  UISETP.NE.AND UP0, UPT, UR46, URZ, UPT ;  /* 0x000000ff2e00728c */ /* 0x000fe2000bf05270 */
[----:B------:R-:W-:Y:S01]  /*89c0*/  ISETP.NE.AND P1, PT, R68, 0x4, PT ;  /* 0x000000044400780c */ /* 0x000fe20003f25270 */
[----:B------:R-:W-:Y:S01]  /*89d0*/  UIADD3 UR20, UPT, UPT, UR37, UR63, URZ ;  /* 0x0000003f25147290 */ /* 0x000fe2000fffe0ff */
[----:B------:R-:W-:Y:S02]  /*89e0*/  SEL R0, RZ, 0x1, P0 ;  /* 0x00000001ff007807 */ /* 0x000fe40000000000 */
[----:B------:R-:W-:Y:S02]  /*89f0*/  SEL R3, RZ, 0x1, P1 ;  /* 0x00000001ff037807 */ /* 0x000fe40000800000 */
[----:B------:R-:W-:Y:S02]  /*8a00*/  LOP3.LUT R167, R167, R0, RZ, 0x3c, !PT ;  /* 0x00000000a7a77212 */ /* 0x000fe400078e3cff */
[----:B------:R-:W-:Y:S01]  /*8a10*/  LOP3.LUT R168, R168, R3, RZ, 0x3c, !PT ;  /* 0x00000003a8a87212 */ /* 0x000fe200078e3cff */
[----:B------:R-:W-:Y:S01]  /*8a20*/  UIADD3 UR16, UPT, UPT, UR38, UR4, URZ ;  /* 0x0000000426107290 */ /* 0x000fe2000fffe0ff */
[----:B------:R-:W-:Y:S02]  /*8a30*/  SEL R162, R162, RZ, P0 ;  /* 0x000000ffa2a27207 */ /* 0x000fe40000000000 */
[----:B------:R-:W-:Y:S01]  /*8a40*/  SEL R68, R68, RZ, P1 ;  /* 0x000000ff44447207 */ /* 0x000fe20000800000 */
[----:B------:R-:W-:Y:S01]  /*8a50*/  UMOV UR36, UR59 ;  /* 0x0000003b00247c82 */ /* 0x000fe20008000000 */
[----:B------:R-:W-:Y:S07]  /*8a60*/  BRA.U UP0, `(.L_x_114) ;  /* 0xffffffc5005c7547 */ /* 0x000fee000b83ffff */
[----:B------:R-:W-:Y:S05]  /*8a70*/  EXIT ;  /* 0x000000000000794d */ /* 0x000fea0003800000 */
.L_x_24:
[----:B--2---:R2:W3:Y:S02]  /*8a80*/  SYNCS.PHASECHK.TRANS64.TRYWAIT P0, [R3+URZ+0x100], R2 ;  /* 0x00010002030075a7 */ /* 0x0044e400080011ff */
[----:B---3--:R-:W-:Y:S05]  /*8a90*/  @!P0 NANOSLEEP.SYNCS 0x989680 ;  /* 0x009896800000895d */ /* 0x008fea0003900000 */
[----:B------:R-:W3:Y:S02]  /*8aa0*/  @!P0 SYNCS.PHASECHK.TRANS64 P0, [R3+URZ+0x100], R2 ;  /* 0x00010002030085a7 */ /* 0x000ee400080010ff */
[----:B---3--:R-:W-:Y:S05]  /*8ab0*/  @!P0 BRA `(.L_x_24) ;  /* 0xfffffffc00f08947 */ /* 0x008fea000383ffff */
[----:B------:R-:W-:Y:S05]  /*8ac0*/  BRA `(.L_x_115) ;  /* 0xffffff8c00947947 */ /* 0x000fea000383ffff */
.L_x_27:
[----:B-1----:R-:W-:-:S07]  /*8ad0*/  MOV R0, UR33 ;  /* 0x0000002100007c02 */ /* 0x002fce0008000f00 */
.L_x_116:
[----:B-1----:R1:W2:Y:S02]  /*8ae0*/  SYNCS.PHASECHK.TRANS64.TRYWAIT P0, [R0+URZ+0x30], R3 ;  /* 0x00003003000075a7 */ /* 0x0022a400080011ff */
[----:B--2---:R-:W-:Y:S05]  /*8af0*/  @!P0 NANOSLEEP.SYNCS 0x989680 ;  /* 0x009896800000895d */ /* 0x004fea0003900000 */
[----:B------:R-:W2:Y:S02]  /*8b00*/  @!P0 SYNCS.PHASECHK.TRANS64 P0, [R0+URZ+0x30], R3 ;  /* 0x00003003000085a7 */ /* 0x000ea400080010ff */
[----:B--2---:R-:W-:Y:S05]  /*8b10*/  @!P0 BRA `(.L_x_116) ;  /* 0xfffffffc00f08947 */ /* 0x004fea000383ffff */
[----:B------:R-:W-:Y:S05]  /*8b20*/  BRA `(.L_x_26) ;  /* 0xffffff8c00dc7947 */ /* 0x000fea000383ffff */
.L_x_34:
[----:B-1----:R-:W-:-:S07]  /*8b30*/  MOV R0, UR17 ;  /* 0x0000001100007c02 */ /* 0x002fce0008000f00 */
.L_x_117:
[----:B-1----:R1:W2:Y:S02]  /*8b40*/  SYNCS.PHASECHK.TRANS64.TRYWAIT P0, [R0+URZ+0x30], R3 ;  /* 0x00003003000075a7 */ /* 0x0022a400080011ff */
[----:B--2---:R-:W-:Y:S05]  /*8b50*/  @!P0 NANOSLEEP.SYNCS 0x989680 ;  /* 0x009896800000895d */ /* 0x004fea0003900000 */
[----:B------:R-:W2:Y:S02]  /*8b60*/  @!P0 SYNCS.PHASECHK.TRANS64 P0, [R0+URZ+0x30], R3 ;  /* 0x00003003000085a7 */ /* 0x000ea400080010ff */
[----:B--2---:R-:W-:Y:S05]  /*8b70*/  @!P0 BRA `(.L_x_117) ;  /* 0xfffffffc00f08947 */ /* 0x004fea000383ffff */
[----:B------:R-:W-:Y:S05]  /*8b80*/  BRA `(.L_x_33) ;  /* 0xffffff9000987947 */ /* 0x000fea000383ffff */
.L_x_39:
[----:B-1----:R1:W2:Y:S02]  /*8b90*/  SYNCS.PHASECHK.TRANS64.TRYWAIT P0, [R3+URZ+0x90], R0 ;  /* 0x00009000030075a7 */ /* 0x0022a400080011ff */
[----:B--2---:R-:W-:Y:S05]  /*8ba0*/  @!P0 NANOSLEEP.SYNCS 0x989680 ;  /* 0x009896800000895d */ /* 0x004fea0003900000 */
[----:B------:R-:W2:Y:S02]  /*8bb0*/  @!P0 SYNCS.PHASECHK.TRANS64 P0, [R3+URZ+0x90], R0 ;  /* 0x00009000030085a7 */ /* 0x000ea400080010ff */
[----:B--2---:R-:W-:Y:S05]  /*8bc0*/  @!P0 BRA `(.L_x_39) ;  /* 0xfffffffc00f08947 */ /* 0x004fea000383ffff */
[----:B------:R-:W-:Y:S05]  /*8bd0*/  BRA `(.L_x_118) ;  /* 0xffffff94003c7947 */ /* 0x000fea000383ffff */
.L_x_43:
[----:B-1----:R-:W-:-:S07]  /*8be0*/  MOV R0, UR4 ;  /* 0x0000000400007c02 */ /* 0x002fce0008000f00 */
.L_x_119:
[----:B-1----:R1:W2:Y:S02]  /*8bf0*/  SYNCS.PHASECHK.TRANS64.TRYWAIT P0, [R0+URZ], R3 ;  /* 0x00000003000075a7 */ /* 0x0022a400080011ff */
[----:B--2---:R-:W-:Y:S05]  /*8c00*/  @!P0 NANOSLEEP.SYNCS 0x989680 ;  /* 0x009896800000895d */ /* 0x004fea0003900000 */
[----:B------:R-:W2:Y:S02]  /*8c10*/  @!P0 SYNCS.PHASECHK.TRANS64 P0, [R0+URZ], R3 ;  /* 0x00000003000085a7 */ /* 0x000ea400080010ff */
[----:B--2---:R-:W-:Y:S05]  /*8c20*/  @!P0 BRA `(.L_x_119) ;  /* 0xfffffffc00f08947 */ /* 0x004fea000383ffff */
[----:B------:R-:W-:Y:S05]  /*8c30*/  BRA `(.L_x_120) ;  /* 0xffffff9800e47947 */ /* 0x000fea000383ffff */
.L_x_44:
[----:B------:R-:W-:-:S07]  /*8c40*/  MOV R0, UR5 ;  /* 0x0000000500007c02 */ /* 0x000fce0008000f00 */
.L_x_121:
[----:B-1----:R1:W2:Y:S02]  /*8c50*/  SYNCS.PHASECHK.TRANS64.TRYWAIT P0, [R0+URZ], R3 ;  /* 0x00000003000075a7 */ /* 0x0022a400080011ff */
[----:B--2---:R-:W-:Y:S05]  /*8c60*/  @!P0 NANOSLEEP.SYNCS 0x989680 ;  /* 0x009896800000895d */ /* 0x004fea0003900000 */
[----:B------:R-:W2:Y:S02]  /*8c70*/  @!P0 SYNCS.PHASECHK.TRANS64 P0, [R0+URZ], R3 ;  /* 0x00000003000085a7 */ /* 0x000ea400080010ff */
[----:B--2---:R-:W-:Y:S05]  /*8c80*/  @!P0 BRA `(.L_x_121) ;  /* 0xfffffffc00f08947 */ /* 0x004fea000383ffff */
[----:B------:R-:W-:Y:S05]  /*8c90*/  BRA `(.L_x_122) ;  /* 0xffffff9800f07947 */ /* 0x000fea000383ffff */
.L_x_45:
[----:B------:R-:W-:-:S07]  /*8ca0*/  MOV R0, UR5 ;  /* 0x0000000500007c02 */ /* 0x000fce0008000f00 */
.L_x_123:
[----:B-1----:R1:W2:Y:S02]  /*8cb0*/  SYNCS.PHASECHK.TRANS64.TRYWAIT P0, [R0+URZ], R3 ;  /* 0x00000003000075a7 */ /* 0x0022a400080011ff */
[----:B--2---:R-:W-:Y:S05]  /*8cc0*/  @!P0 NANOSLEEP.SYNCS 0x989680 ;  /* 0x009896800000895d */ /* 0x004fea0003900000 */
[----:B------:R-:W2:Y:S02]  /*8cd0*/  @!P0 SYNCS.PHASECHK.TRANS64 P0, [R0+URZ], R3 ;  /* 0x00000003000085a7 */ /* 0x000ea400080010ff */
[----:B--2---:R-:W-:Y:S05]  /*8ce0*/  @!P0 BRA `(.L_x_123) ;  /* 0xfffffffc00f08947 */ /* 0x004fea000383ffff */
[----:B------:R-:W-:Y:S05]  /*8cf0*/  BRA `(.L_x_124) ;  /* 0xffffff9800fc7947 */ /* 0x000fea000383ffff */
.L_x_46:
[----:B------:R-:W-:-:S07]  /*8d00*/  MOV R0, UR5 ;  /* 0x0000000500007c02 */ /* 0x000fce0008000f00 */
.L_x_125:
[----:B-1----:R1:W2:Y:S02]  /*8d10*/  SYNCS.PHASECHK.TRANS64.TRYWAIT P0, [R0+URZ], R3 ;  /* 0x00000003000075a7 */ /* 0x0022a400080011ff */
[----:B--2---:R-:W-:Y:S05]  /*8d20*/  @!P0 NANOSLEEP.SYNCS 0x989680 ;  /* 0x009896800000895d */ /* 0x004fea0003900000 */
[----:B------:R-:W2:Y:S02]  /*8d30*/  @!P0 SYNCS.PHASECHK.TRANS64 P0, [R0+URZ], R3 ;  /* 0x00000003000085a7 */ /* 0x000ea400080010ff */
[----:B--2---:R-:W-:Y:S05]  /*8d40*/  @!P0 BRA `(.L_x_125) ;  /* 0xfffffffc00f08947 */ /* 0x004fea000383ffff */
[----:B------:R-:W-:Y:S05]  /*8d50*/  BRA `(.L_x_126) ;  /* 0xffffff9c00087947 */ /* 0x000fea000383ffff */
.L_x_47:
[----:B------:R-:W-:-:S07]  /*8d60*/  MOV R0, UR5 ;  /* 0x0000000500007c02 */ /* 0x000fce0008000f00 */
.L_x_127:
[----:B-1----:R1:W2:Y:S02]  /*8d70*/  SYNCS.PHASECHK.TRANS64.TRYWAIT P0, [R0+URZ], R3 ;  /* 0x00000003000075a7 */ /* 0x0022a400080011ff */
[----:B--2---:R-:W-:Y:S05]  /*8d80*/  @!P0 NANOSLEEP.SYNCS 0x989680 ;  /* 0x009896800000895d */ /* 0x004fea0003900000 */
[----:B------:R-:W2:Y:S02]  /*8d90*/  @!P0 SYNCS.PHASECHK.TRANS64 P0, [R0+URZ], R3 ;  /* 0x00000003000085a7 */ /* 0x000ea400080010ff */
[----:B--2---:R-:W-:Y:S05]  /*8da0*/  @!P0 BRA `(.L_x_127) ;  /* 0xfffffffc00f08947 */ /* 0x004fea000383ffff */
[----:B------:R-:W-:Y:S05]  /*8db0*/  BRA `(.L_x_128) ;  /* 0xffffff9c00147947 */ /* 0x000fea000383ffff */
.L_x_50:
[----:B-1----:R1:W2:Y:S02]  /*8dc0*/  SYNCS.PHASECHK.TRANS64.TRYWAIT P0, [R2+URZ+0xf0], R5 ;  /* 0x0000f005020075a7 */ /* 0x0022a400080011ff */
[----:B--2---:R-:W-:Y:S05]  /*8dd0*/  @!P0 NANOSLEEP.SYNCS 0x989680 ;  /* 0x009896800000895d */ /* 0x004fea0003900000 */
[----:B------:R-:W2:Y:S02]  /*8de0*/  @!P0 SYNCS.PHASECHK.TRANS64 P0, [R2+URZ+0xf0], R5 ;  /* 0x0000f005020085a7 */ /* 0x000ea400080010ff */
[----:B--2---:R-:W-:Y:S05]  /*8df0*/  @!P0 BRA `(.L_x_50) ;  /* 0xfffffffc00f08947 */ /* 0x004fea000383ffff */
[----:B------:R-:W-:Y:S05]  /*8e00*/  BRA `(.L_x_129) ;  /* 0xffffff9c00707947 */ /* 0x000fea000383ffff */
.L_x_51:
[----:B------:R-:W-:-:S07]  /*8e10*/  MOV R2, UR4 ;  /* 0x0000000400027c02 */ /* 0x000fce0008000f00 */
.L_x_130:
[----:B-1----:R1:W2:Y:S02]  /*8e20*/  SYNCS.PHASECHK.TRANS64.TRYWAIT P0, [R2+URZ+0xa0], R5 ;  /* 0x0000a005020075a7 */ /* 0x0022a400080011ff */
[----:B--2---:R-:W-:Y:S05]  /*8e30*/  @!P0 NANOSLEEP.SYNCS 0x989680 ;  /* 0x009896800000895d */ /* 0x004fea0003900000 */
[----:B------:R-:W2:Y:S02]  /*8e40*/  @!P0 SYNCS.PHASECHK.TRANS64 P0, [R2+URZ+0xa0], R5 ;  /* 0x0000a005020085a7 */ /* 0x000ea400080010ff */
[----:B--2---:R-:W-:Y:S05]  /*8e50*/  @!P0 BRA `(.L_x_130) ;  /* 0xfffffffc00f08947 */ /* 0x004fea000383ffff */
[----:B------:R-:W-:Y:S05]  /*8e60*/  BRA `(.L_x_131) ;  /* 0xffffff9c00807947 */ /* 0x000fea000383ffff */
.L_x_52:
[----:B-1----:R1:W2:Y:S02]  /*8e70*/  SYNCS.PHASECHK.TRANS64.TRYWAIT P1, [R2+URZ+0x90], R5 ;  /* 0x00009005020075a7 */ /* 0x0022a400080211ff */
[----:B--2---:R-:W-:Y:S05]  /*8e80*/  @!P1 NANOSLEEP.SYNCS 0x989680 ;  /* 0x009896800000995d */ /* 0x004fea0003900000 */
[----:B------:R-:W2:Y:S02]  /*8e90*/  @!P1 SYNCS.PHASECHK.TRANS64 P1, [R2+URZ+0x90], R5 ;  /* 0x00009005020095a7 */ /* 0x000ea400080210ff */
[----:B--2---:R-:W-:Y:S05]  /*8ea0*/  @!P1 BRA `(.L_x_52) ;  /* 0xfffffffc00f09947 */ /* 0x004fea000383ffff */
[----:B------:R-:W-:Y:S05]  /*8eb0*/  BRA `(.L_x_132) ;  /* 0xffffff9c00b07947 */ /* 0x000fea000383ffff */
.L_x_55:
[----:B------:R-:W-:-:S07]  /*8ec0*/  MOV R0, UR4 ;  /* 0x0000000400007c02 */ /* 0x000fce0008000f00 */
.L_x_133:
[----:B-1----:R1:W2:Y:S02]  /*8ed0*/  SYNCS.PHASECHK.TRANS64.TRYWAIT P0, [R0+URZ+0xa0], R3 ;  /* 0x0000a003000075a7 */ /* 0x0022a400080011ff */
[----:B--2---:R-:W-:Y:S05]  /*8ee0*/  @!P0 NANOSLEEP.SYNCS 0x989680 ;  /* 0x009896800000895d */ /* 0x004fea0003900000 */
[----:B------:R-:W2:Y:S02]  /*8ef0*/  @!P0 SYNCS.PHASECHK.TRANS64 P0, [R0+URZ+0xa0], R3 ;  /* 0x0000a003000085a7 */ /* 0x000ea400080010ff */
[----:B--2---:R-:W-:Y:S05]  /*8f00*/  @!P0 BRA `(.L_x_133) ;  /* 0xfffffffc00f08947 */ /* 0x004fea000383ffff */
[----:B------:R-:W-:Y:S05]  /*8f10*/  BRA `(.L_x_54) ;  /* 0xffffffa000047947 */ /* 0x000fea000383ffff */
.L_x_62:
[----:B-1----:R1:W2:Y:S02]  /*8f20*/  SYNCS.PHASECHK.TRANS64.TRYWAIT P1, [R0+URZ+0x90], R5 ;  /* 0x00009005000075a7 */ /* 0x0022a400080211ff */
[----:B--2---:R-:W-:Y:S05]  /*8f30*/  @!P1 NANOSLEEP.SYNCS 0x989680 ;  /* 0x009896800000995d */ /* 0x004fea0003900000 */
[----:B------:R-:W2:Y:S02]  /*8f40*/  @!P1 SYNCS.PHASECHK.TRANS64 P1, [R0+URZ+0x90], R5 ;  /* 0x00009005000095a7 */ /* 0x000ea400080210ff */
[----:B--2---:R-:W-:Y:S05]  /*8f50*/  @!P1 BRA `(.L_x_62) ;  /* 0xfffffffc00f09947 */ /* 0x004fea000383ffff */
[----:B------:R-:W-:Y:S05]  /*8f60*/  BRA `(.L_x_134) ;  /* 0xffffffa400787947 */ /* 0x000fea000383ffff */
.L_x_63:
[----:B------:R-:W-:-:S07]  /*8f70*/  MOV R3, UR30 ;  /* 0x0000001e00037c02 */ /* 0x000fce0008000f00 */
.L_x_135:
[----:B-1----:R1:W2:Y:S02]  /*8f80*/  SYNCS.PHASECHK.TRANS64.TRYWAIT P0, [R3+URZ+0xd0], R0 ;  /* 0x0000d000030075a7 */ /* 0x0022a400080011ff */
[----:B--2---:R-:W-:Y:S05]  /*8f90*/  @!P0 NANOSLEEP.SYNCS 0x989680 ;  /* 0x009896800000895d */ /* 0x004fea0003900000 */
[----:B------:R-:W2:Y:S02]  /*8fa0*/  @!P0 SYNCS.PHASECHK.TRANS64 P0, [R3+URZ+0xd0], R0 ;  /* 0x0000d000030085a7 */ /* 0x000ea400080010ff */
[----:B--2---:R-:W-:Y:S05]  /*8fb0*/  @!P0 BRA `(.L_x_135) ;  /* 0xfffffffc00f08947 */ /* 0x004fea000383ffff */
[----:B------:R-:W-:Y:S05]  /*8fc0*/  BRA `(.L_x_136) ;  /* 0xffffffa400b07947 */ /* 0x000fea000383ffff */
.L_x_66:
[----:B------:R-:W-:Y:S07]  /*8fd0*/  MOV R0, UR5 ;  /* 0x0000000500007c02 */ /* 0x000fee0008000f00 */
.L_x_137:
[----:B-1----:R1:W2:Y:S02]  /*8fe0*/  SYNCS.PHASECHK.TRANS64.TRYWAIT P0, [R0+URZ], R3 ;  /* 0x00000003000075a7 */ /* 0x0022a400080011ff */
[----:B--2---:R-:W-:Y:S05]  /*8ff0*/  @!P0 NANOSLEEP.SYNCS 0x989680 ;  /* 0x009896800000895d */ /* 0x004fea0003900000 */
[----:B------:R-:W2:Y:S02]  /*9000*/  @!P0 SYNCS.PHASECHK.TRANS64 P0, [R0+URZ], R3 ;  /* 0x00000003000085a7 */ /* 0x000ea400080010ff */
[----:B--2---:R-:W-:Y:S05]  /*9010*/  @!P0 BRA `(.L_x_137) ;  /* 0xfffffffc00f08947 */ /* 0x004fea000383ffff */
[----:B------:R-:W-:Y:S05]  /*9020*/  BRA `(.L_x_65) ;  /* 0xffffffa400cc7947 */ /* 0x000fea000383ffff */
.L_x_69:
[----:B------:R-:W-:-:S07]  /*9030*/  MOV R0, UR4 ;  /* 0x0000000400007c02 */ /* 0x000fce0008000f00 */
.L_x_138:
[----:B--2---:R2:W4:Y:S02]  /*9040*/  SYNCS.PHASECHK.TRANS64.TRYWAIT P0, [R0+URZ], R3 ;  /* 0x00000003000075a7 */ /* 0x00452400080011ff */
[----:B----4-:R-:W-:Y:S05]  /*9050*/  @!P0 NANOSLEEP.SYNCS 0x989680 ;  /* 0x009896800000895d */ /* 0x010fea0003900000 */
[----:B------:R-:W4:Y:S02]  /*9060*/  @!P0 SYNCS.PHASECHK.TRANS64 P0, [R0+URZ], R3 ;  /* 0x00000003000085a7 */ /* 0x000f2400080010ff */
[----:B----4-:R-:W-:Y:S05]  /*9070*/  @!P0 BRA `(.L_x_138) ;  /* 0xfffffffc00f08947 */ /* 0x010fea000383ffff */
[----:B------:R-:W-:Y:S05]  /*9080*/  BRA `(.L_x_139) ;  /* 0xffffffa800a87947 */ /* 0x000fea000383ffff */
.L_x_70:
[----:B------:R-:W-:-:S07]  /*9090*/  MOV R0, UR5 ;  /* 0x0000000500007c02 */ /* 0x000fce0008000f00 */
.L_x_140:
[----:B-1----:R1:W2:Y:S02]  /*90a0*/  SYNCS.PHASECHK.TRANS64.TRYWAIT P0, [R0+URZ], R3 ;  /* 0x00000003000075a7 */ /* 0x0022a400080011ff */
[----:B--2---:R-:W-:Y:S05]  /*90b0*/  @!P0 NANOSLEEP.SYNCS 0x989680 ;  /* 0x009896800000895d */ /* 0x004fea0003900000 */
[----:B------:R-:W2:Y:S02]  /*90c0*/  @!P0 SYNCS.PHASECHK.TRANS64 P0, [R0+URZ], R3 ;  /* 0x00000003000085a7 */ /* 0x000ea400080010ff */
[----:B--2---:R-:W-:Y:S05]  /*90d0*/  @!P0 BRA `(.L_x_140) ;  /* 0xfffffffc00f08947 */ /* 0x004fea000383ffff */
[----:B------:R-:W-:Y:S05]  /*90e0*/  BRA `(.L_x_141) ;  /* 0xffffffa800b47947 */ /* 0x000fea000383ffff */
.L_x_71:
[----:B------:R-:W-:-:S07]  /*90f0*/  MOV R0, UR5 ;  /* 0x0000000500007c02 */ /* 0x000fce0008000f00 */
.L_x_142:
[----:B-1----:R1:W2:Y:S02]  /*9100*/  SYNCS.PHASECHK.TRANS64.TRYWAIT P0, [R0+URZ], R3 ;  /* 0x00000003000075a7 */ /* 0x0022a400080011ff */
[----:B--2---:R-:W-:Y:S05]  /*9110*/  @!P0 NANOSLEEP.SYNCS 0x989680 ;  /* 0x009896800000895d */ /* 0x004fea0003900000 */
[----:B------:R-:W2:Y:S02]  /*9120*/  @!P0 SYNCS.PHASECHK.TRANS64 P0, [R0+URZ], R3 ;  /* 0x00000003000085a7 */ /* 0x000ea400080010ff */
[----:B--2---:R-:W-:Y:S05]  /*9130*/  @!P0 BRA `(.L_x_142) ;  /* 0xfffffffc00f08947 */ /* 0x004fea000383ffff */
[----:B------:R-:W-:Y:S05]  /*9140*/  BRA `(.L_x_143) ;  /* 0xffffffa800c07947 */ /* 0x000fea000383ffff */
.L_x_72:
[----:B------:R-:W-:-:S07]  /*9150*/  MOV R0, UR4 ;  /* 0x0000000400007c02 */ /* 0x000fce0008000f00 */
.L_x_144:
[----:B-1----:R1:W2:Y:S02]  /*9160*/  SYNCS.PHASECHK.TRANS64.TRYWAIT P0, [R0+URZ], R3 ;  /* 0x00000003000075a7 */ /* 0x0022a400080011ff */
[----:B--2---:R-:W-:Y:S05]  /*9170*/  @!P0 NANOSLEEP.SYNCS 0x989680 ;  /* 0x009896800000895d */ /* 0x004fea0003900000 */
[----:B------:R-:W2:Y:S02]  /*9180*/  @!P0 SYNCS.PHASECHK.TRANS64 P0, [R0+URZ], R3 ;  /* 0x00000003000085a7 */ /* 0x000ea400080010ff */
[----:B--2---:R-:W-:Y:S05]  /*9190*/  @!P0 BRA `(.L_x_144) ;  /* 0xfffffffc00f08947 */ /* 0x004fea000383ffff */
[----:B------:R-:W-:Y:S05]  /*91a0*/  BRA `(.L_x_145) ;  /* 0xffffffa800cc7947 */ /* 0x000fea000383ffff */
.L_x_77:
[----:B--2---:R2:W3:Y:S02]  /*91b0*/  SYNCS.PHASECHK.TRANS64.TRYWAIT P0, [R12+URZ+0x90], R9 ;  /* 0x000090090c0075a7 */ /* 0x0044e400080011ff */
[----:B---3--:R-:W-:Y:S05]  /*91c0*/  @!P0 NANOSLEEP.SYNCS 0x989680 ;  /* 0x009896800000895d */ /* 0x008fea0003900000 */
[----:B------:R-:W3:Y:S02]  /*91d0*/  @!P0 SYNCS.PHASECHK.TRANS64 P0, [R12+URZ+0x90], R9 ;  /* 0x000090090c0085a7 */ /* 0x000ee400080010ff */
[----:B---3--:R-:W-:Y:S05]  /*91e0*/  @!P0 BRA `(.L_x_77) ;  /* 0xfffffffc00f08947 */ /* 0x008fea000383ffff */
[----:B------:R-:W-:Y:S05]  /*91f0*/  BRA `(.L_x_146) ;  /* 0xffffffac00e47947 */ /* 0x000fea000383ffff */
.L_x_80:
[----:B------:R-:W-:Y:S07]  /*9200*/  MOV R0, UR21 ;  /* 0x0000001500007c02 */ /* 0x000fee0008000f00 */
.L_x_147:
[----:B--2---:R2:W3:Y:S02]  /*9210*/  SYNCS.PHASECHK.TRANS64.TRYWAIT P2, [R0+URZ+0x88], R11 ;  /* 0x0000880b000075a7 */ /* 0x0044e400080411ff */
[----:B---3--:R-:W-:Y:S05]  /*9220*/  @!P2 NANOSLEEP.SYNCS 0x989680 ;  /* 0x009896800000a95d */ /* 0x008fea0003900000 */
[----:B------:R-:W3:Y:S02]  /*9230*/  @!P2 SYNCS.PHASECHK.TRANS64 P2, [R0+URZ+0x88], R11 ;  /* 0x0000880b0000a5a7 */ /* 0x000ee400080410ff */
[----:B---3--:R-:W-:Y:S05]  /*9240*/  @!P2 BRA `(.L_x_147) ;  /* 0xfffffffc00f0a947 */ /* 0x008fea000383ffff */
[----:B------:R-:W-:Y:S05]  /*9250*/  BRA `(.L_x_79) ;  /* 0xffffffb4004c7947 */ /* 0x000fea000383ffff */
.L_x_83:
[----:B--2---:R-:W-:Y:S07]  /*9260*/  MOV R0, UR21 ;  /* 0x0000001500007c02 */ /* 0x004fee0008000f00 */
.L_x_148:
[----:B--2---:R2:W3:Y:S02]  /*9270*/  SYNCS.PHASECHK.TRANS64.TRYWAIT P0, [R0+URZ+0x70], R9 ;  /* 0x00007009000075a7 */ /* 0x0044e400080011ff */
[----:B---3--:R-:W-:Y:S05]  /*9280*/  @!P0 NANOSLEEP.SYNCS 0x989680 ;  /* 0x009896800000895d */ /* 0x008fea0003900000 */
[----:B------:R-:W3:Y:S02]  /*9290*/  @!P0 SYNCS.PHASECHK.TRANS64 P0, [R0+URZ+0x70], R9 ;  /* 0x00007009000085a7 */ /* 0x000ee400080010ff */
[----:B---3--:R-:W-:Y:S05]  /*92a0*/  @!P0 BRA `(.L_x_148) ;  /* 0xfffffffc00f08947 */ /* 0x008fea000383ffff */
[----:B------:R-:W-:Y:S05]  /*92b0*/  BRA `(.L_x_149) ;  /* 0xffffffb400a87947 */ /* 0x000fea000383ffff */
.L_x_84:
[----:B------:R-:W-:Y:S07]  /*92c0*/  MOV R0, UR21 ;  /* 0x0000001500007c02 */ /* 0x000fee0008000f00 */
.L_x_150:
[----:B--2---:R2:W3:Y:S02]  /*92d0*/  SYNCS.PHASECHK.TRANS64.TRYWAIT P0, [R0+URZ+0x78], R9 ;  /* 0x00007809000075a7 */ /* 0x0044e400080011ff */
[----:B---3--:R-:W-:Y:S05]  /*92e0*/  @!P0 NANOSLEEP.SYNCS 0x989680 ;  /* 0x009896800000895d */ /* 0x008fea0003900000 */
[----:B------:R-:W3:Y:S02]  /*92f0*/  @!P0 SYNCS.PHASECHK.TRANS64 P0, [R0+URZ+0x78], R9 ;  /* 0x00007809000085a7 */ /* 0x000ee400080010ff */
[----:B---3--:R-:W-:Y:S05]  /*9300*/  @!P0 BRA `(.L_x_150) ;  /* 0xfffffffc00f08947 */ /* 0x008fea000383ffff */
[----:B------:R-:W-:Y:S05]  /*9310*/  BRA `(.L_x_151) ;  /* 0xffffffb400e47947 */ /* 0x000fea000383ffff */
.L_x_86:
[----:B------:R-:W-:-:S07]  /*9320*/  MOV R0, UR21 ;  /* 0x0000001500007c02 */ /* 0x000fce0008000f00 */
.L_x_152:
[----:B---3--:R3:W4:Y:S02]  /*9330*/  SYNCS.PHASECHK.TRANS64.TRYWAIT P0, [R0+URZ+0x70], R3 ;  /* 0x00007003000075a7 */ /* 0x00872400080011ff */
[----:B----4-:R-:W-:Y:S05]  /*9340*/  @!P0 NANOSLEEP.SYNCS 0x989680 ;  /* 0x009896800000895d */ /* 0x010fea0003900000 */
[----:B------:R-:W4:Y:S02]  /*9350*/  @!P0 SYNCS.PHASECHK.TRANS64 P0, [R0+URZ+0x70], R3 ;  /* 0x00007003000085a7 */ /* 0x000f2400080010ff */
[----:B----4-:R-:W-:Y:S05]  /*9360*/  @!P0 BRA `(.L_x_152) ;  /* 0xfffffffc00f08947 */ /* 0x010fea000383ffff */
[----:B------:R-:W-:Y:S05]  /*9370*/  BRA `(.L_x_153) ;  /* 0xffffffb800587947 */ /* 0x000fea000383ffff */
.L_x_88:
[----:B-1----:R1:W2:Y:S02]  /*9380*/  SYNCS.PHASECHK.TRANS64.TRYWAIT P0, [R3+URZ+0x90], R0 ;  /* 0x00009000030075a7 */ /* 0x0022a400080011ff */
[----:B--2---:R-:W-:Y:S05]  /*9390*/  @!P0 NANOSLEEP.SYNCS 0x989680 ;  /* 0x009896800000895d */ /* 0x004fea0003900000 */
[----:B------:R-:W2:Y:S02]  /*93a0*/  @!P0 SYNCS.PHASECHK.TRANS64 P0, [R3+URZ+0x90], R0 ;  /* 0x00009000030085a7 */ /* 0x000ea400080010ff */
[----:B--2---:R-:W-:Y:S05]  /*93b0*/  @!P0 BRA `(.L_x_88) ;  /* 0xfffffffc00f08947 */ /* 0x004fea000383ffff */
[----:B------:R-:W-:Y:S05]  /*93c0*/  BRA `(.L_x_154) ;  /* 0xffffffbc00187947 */ /* 0x000fea000383ffff */
.L_x_99:
[----:B-1----:R1:W2:Y:S02]  /*93d0*/  SYNCS.PHASECHK.TRANS64.TRYWAIT P1, [R3+URZ+0x60], R0 ;  /* 0x00006000030075a7 */ /* 0x0022a400080211ff */
[----:B--2---:R-:W-:Y:S05]  /*93e0*/  @!P1 NANOSLEEP.SYNCS 0x989680 ;  /* 0x009896800000995d */ /* 0x004fea0003900000 */
[----:B------:R-:W2:Y:S02]  /*93f0*/  @!P1 SYNCS.PHASECHK.TRANS64 P1, [R3+URZ+0x60], R0 ;  /* 0x00006000030095a7 */ /* 0x000ea400080210ff */
[----:B--2---:R-:W-:Y:S05]  /*9400*/  @!P1 BRA `(.L_x_99) ;  /* 0xfffffffc00f09947 */ /* 0x004fea000383ffff */
[----:B------:R-:W-:Y:S05]  /*9410*/  BRA `(.L_x_98) ;  /* 0xffffffc800947947 */ /* 0x000fea000383ffff */
.L_x_101:
[----:B--2---:R2:W4:Y:S02]  /*9420*/  SYNCS.PHASECHK.TRANS64.TRYWAIT P0, [R186+URZ+0xb0], R5 ;  /* 0x0000b005ba0075a7 */ /* 0x00452400080011ff */
[----:B----4-:R-:W-:Y:S05]  /*9430*/  @!P0 NANOSLEEP.SYNCS 0x989680 ;  /* 0x009896800000895d */ /* 0x010fea0003900000 */
[----:B------:R-:W4:Y:S02]  /*9440*/  @!P0 SYNCS.PHASECHK.TRANS64 P0, [R186+URZ+0xb0], R5 ;  /* 0x0000b005ba0085a7 */ /* 0x000f2400080010ff */
[----:B----4-:R-:W-:Y:S05]  /*9450*/  @!P0 BRA `(.L_x_101) ;  /* 0xfffffffc00f08947 */ /* 0x010fea000383ffff */
[----:B------:R-:W-:Y:S05]  /*9460*/  BRA `(.L_x_100) ;  /* 0xffffffc800f07947 */ /* 0x000fea000383ffff */
.L_x_110:
[----:B--2---:R2:W3:Y:S02]  /*9470*/  SYNCS.PHASECHK.TRANS64.TRYWAIT P0, [R193+URZ+0x60], R0 ;  /* 0x00006000c10075a7 */ /* 0x0044e400080011ff */
[----:B---3--:R-:W-:Y:S05]  /*9480*/  @!P0 NANOSLEEP.SYNCS 0x989680 ;  /* 0x009896800000895d */ /* 0x008fea0003900000 */
[----:B------:R-:W3:Y:S02]  /*9490*/  @!P0 SYNCS.PHASECHK.TRANS64 P0, [R193+URZ+0x60], R0 ;  /* 0x00006000c10085a7 */ /* 0x000ee400080010ff */
[----:B---3--:R-:W-:Y:S05]  /*94a0*/  @!P0 BRA `(.L_x_110) ;  /* 0xfffffffc00f08947 */ /* 0x008fea000383ffff */
[----:B------:R-:W-:Y:S05]  /*94b0*/  BRA `(.L_x_109) ;  /* 0xffffffdc00fc7947 */ /* 0x000fea000383ffff */
        .weak           $__internal_0_$__cuda_sm10x_tcgen05_guardrail_trap_col_being_dealloced_not_returned_by_alloc
        .type           $__internal_0_$__cuda_sm10x_tcgen05_guardrail_trap_col_being_dealloced_not_returned_by_alloc,@function
        .size           $__internal_0_$__cuda_sm10x_tcgen05_guardrail_trap_col_being_dealloced_not_returned_by_alloc,($__internal_1_$__cuda_sm10x_tcgen05_guardrail_trap_phase_invalid_during_alloc - $__internal_0_$__cuda_sm10x_tcgen05_guardrail_trap_col_being_dealloced_not_returned_by_alloc)
$__internal_0_$__cuda_sm10x_tcgen05_guardrail_trap_col_being_dealloced_not_returned_by_alloc:
[----:B------:R-:W-:Y:S05]  /*94c0*/  BPT.TRAP 0x1 ;  /* 0x000000040000795c */ /* 0x000fea0000300000 */
[----:B------:R-:W-:-:S04]  /*94d0*/  HFMA2 R3, -RZ, RZ, 0, 0 ;  /* 0x00000000ff037431 */ /* 0x000fc800000001ff */
[----:B------:R-:W-:Y:S05]  /*94e0*/  RET.REL.NODEC R2 `(_ZN7cutlass13device_kernelINS_4gemm6kernel13GemmUniversalIN4cute5tupleIJiiiiEEENS1_10collective13CollectiveMmaINS1_35MainloopSm100TmaUmmaWarpSpecializedILi6ELi2ELi4ENS5_IJNS4_1CILi1EEENSA_ILi4EEESB_EEEEENS5_IJNSA_ILi128EEESF_SF_EEENS_12float_e4m3_tENS5_IJlSB_lEEESH_SI_NS4_8TiledMMAINS4_8MMA_AtomIJNS4_10MMA_TraitsINS4_19SM100_MMA_F8F6F4_SSEJSH_SH_fSF_SF_NS4_17integral_constantINS4_4UMMA5MajorELSP_0EEESQ_NSN_INSO_7ScaleInELSR_0EEESS_EEEEEENS4_6LayoutINS5_IJSB_SB_SB_EEENS5_IJNSA_ILi0EEESX_SX_EEEEENS5_IJNS4_10UnderscoreES10_S10_EEEEENS4_23SM90_TMA_LOAD_MULTICASTENS4_14ComposedLayoutINS4_7SwizzleILi3ELi4ELi3EEENS4_18smem_ptr_flag_bitsILi8EEENSV_INS5_IJNSA_ILi8EEESF_EEENS5_IJSF_SB_EEEEEEEvNS4_8identityENS4_13SM90_TMA_LOADES1D_vS1E_EENS_8epilogue10collective18CollectiveEpilogueINS1H_23Sm100TmaWarpSpecializedILi2ELi2ELi64ELb0ELb0EEEJSG_NS5_IJNSV_ISF_SB_EENSV_INSA_ILi64EEESB_EEEEESH_SI_SH_SI_NS1H_6fusion15FusionCallbacksIS1L_NS1Q_17LinearCombinationISH_fSH_fLNS_15FloatRoundStyleE2EEESG_S1P_JEEENS4_5SM1004TMEM4LOAD26SM100_TMEM_LOAD_32dp32b64xES1F_NS14_INS15_ILi2ELi4ELi3EEES18_NSV_INS5_IJS19_S1N_EEENS5_IJS1N_SB_EEEEEEENS4_39AutoVectorizingCopyWithAssumedAlignmentILi128EEENS4_14SM90_TMA_STOREES24_S26_S26_EEEvvEEEEvNT_6ParamsE) ;  /* 0xffffff6802c47950 */ /* 0x000fea0003c3ffff */
        .weak           $__internal_1_$__cuda_sm10x_tcgen05_guardrail_trap_phase_invalid_during_alloc
        .type           $__internal_1_$__cuda_sm10x_tcgen05_guardrail_trap_phase_invalid_during_alloc,@function
        .size           $__internal_1_$__cuda_sm10x_tcgen05_guardrail_trap_phase_invalid_during_alloc,($__internal_2_$__cuda_sm10x_tcgen05_guardrail_trap_unallocated_columns_being_dealloced - $__internal_1_$__cuda_sm10x_tcgen05_guardrail_trap_phase_invalid_during_alloc)
$__internal_1_$__cuda_sm10x_tcgen05_guardrail_trap_phase_invalid_during_alloc:
[----:B------:R-:W-:Y:S05]  /*94f0*/  BPT.TRAP 0x1 ;  /* 0x000000040000795c */ /* 0x000fea0000300000 */
[----:B------:R-:W-:-:S04]  /*9500*/  MOV R5, 0x0 ;  /* 0x0000000000057802 */ /* 0x000fc80000000f00 */
[----:B------:R-:W-:Y:S05]  /*9510*/  RET.REL.NODEC R4 `(_ZN7cutlass13device_kernelINS_4gemm6kernel13GemmUniversalIN4cute5tupleIJiiiiEEENS1_10collective13CollectiveMmaINS1_35MainloopSm100TmaUmmaWarpSpecializedILi6ELi2ELi4ENS5_IJNS4_1CILi1EEENSA_ILi4EEESB_EEEEENS5_IJNSA_ILi128EEESF_SF_EEENS_12float_e4m3_tENS5_IJlSB_lEEESH_SI_NS4_8TiledMMAINS4_8MMA_AtomIJNS4_10MMA_TraitsINS4_19SM100_MMA_F8F6F4_SSEJSH_SH_fSF_SF_NS4_17integral_constantINS4_4UMMA5MajorELSP_0EEESQ_NSN_INSO_7ScaleInELSR_0EEESS_EEEEEENS4_6LayoutINS5_IJSB_SB_SB_EEENS5_IJNSA_ILi0EEESX_SX_EEEEENS5_IJNS4_10UnderscoreES10_S10_EEEEENS4_23SM90_TMA_LOAD_MULTICASTENS4_14ComposedLayoutINS4_7SwizzleILi3ELi4ELi3EEENS4_18smem_ptr_flag_bitsILi8EEENSV_INS5_IJNSA_ILi8EEESF_EEENS5_IJSF_SB_EEEEEEEvNS4_8identityENS4_13SM90_TMA_LOADES1D_vS1E_EENS_8epilogue10collective18CollectiveEpilogueINS1H_23Sm100TmaWarpSpecializedILi2ELi2ELi64ELb0ELb0EEEJSG_NS5_IJNSV_ISF_SB_EENSV_INSA_ILi64EEESB_EEEEESH_SI_SH_SI_NS1H_6fusion15FusionCallbacksIS1L_NS1Q_17LinearCombinationISH_fSH_fLNS_15FloatRoundStyleE2EEESG_S1P_JEEENS4_5SM1004TMEM4LOAD26SM100_TMEM_LOAD_32dp32b64xES1F_NS14_INS15_ILi2ELi4ELi3EEES18_NSV_INS5_IJS19_S1N_EEENS5_IJS1N_SB_EEEEEEENS4_39AutoVectorizingCopyWithAssumedAlignmentILi128EEENS4_14SM90_TMA_STOREES24_S26_S26_EEEvvEEEEvNT_6ParamsE) ;  /* 0xffffff6804b87950 */ /* 0x000fea0003c3ffff */
        .weak           $__internal_2_$__cuda_sm10x_tcgen05_guardrail_trap_unallocated_columns_being_dealloced
        .type           $__internal_2_$__cuda_sm10x_tcgen05_guardrail_trap_unallocated_columns_being_dealloced,@function
        .size           $__internal_2_$__cuda_sm10x_tcgen05_guardrail_trap_unallocated_columns_being_dealloced,(.L_x_156 - $__internal_2_$__cuda_sm10x_tcgen05_guardrail_trap_unallocated_columns_being_dealloced)
$__internal_2_$__cuda_sm10x_tcgen05_guardrail_trap_unallocated_columns_being_dealloced:
[----:B------:R-:W-:Y:S05]  /*9520*/  BPT.TRAP 0x1 ;  /* 0x000000040000795c */ /* 0x000fea0000300000 */
[----:B------:R-:W-:-:S04]  /*9530*/  HFMA2 R3, -RZ, RZ, 0, 0 ;  /* 0x00000000ff037431 */ /* 0x000fc800000001ff */
[----:B------:R-:W-:Y:S05]  /*9540*/  RET.REL.NODEC R2 `(_ZN7cutlass13device_kernelINS_4gemm6kernel13GemmUniversalIN4cute5tupleIJiiiiEEENS1_10collective13CollectiveMmaINS1_35MainloopSm100TmaUmmaWarpSpecializedILi6ELi2ELi4ENS5_IJNS4_1CILi1EEENSA_ILi4EEESB_EEEEENS5_IJNSA_ILi128EEESF_SF_EEENS_12float_e4m3_tENS5_IJlSB_lEEESH_SI_NS4_8TiledMMAINS4_8MMA_AtomIJNS4_10MMA_TraitsINS4_19SM100_MMA_F8F6F4_SSEJSH_SH_fSF_SF_NS4_17integral_constantINS4_4UMMA5MajorELSP_0EEESQ_NSN_INSO_7ScaleInELSR_0EEESS_EEEEEENS4_6LayoutINS5_IJSB_SB_SB_EEENS5_IJNSA_ILi0EEESX_SX_EEEEENS5_IJNS4_10UnderscoreES10_S10_EEEEENS4_23SM90_TMA_LOAD_MULTICASTENS4_14ComposedLayoutINS4_7SwizzleILi3ELi4ELi3EEENS4_18smem_ptr_flag_bitsILi8EEENSV_INS5_IJNSA_ILi8EEESF_EEENS5_IJSF_SB_EEEEEEEvNS4_8identityENS4_13SM90_TMA_LOADES1D_vS1E_EENS_8epilogue10collective18CollectiveEpilogueINS1H_23Sm100TmaWarpSpecializedILi2ELi2ELi64ELb0ELb0EEEJSG_NS5_IJNSV_ISF_SB_EENSV_INSA_ILi64EEESB_EEEEESH_SI_SH_SI_NS1H_6fusion15FusionCallbacksIS1L_NS1Q_17LinearCombinationISH_fSH_fLNS_15FloatRoundStyleE2EEESG_S1P_JEEENS4_5SM1004TMEM4LOAD26SM100_TMEM_LOAD_32dp32b64xES1F_NS14_INS15_ILi2ELi4ELi3EEES18_NSV_INS5_IJS19_S1N_EEENS5_IJS1N_SB_EEEEEEENS4_39AutoVectorizingCopyWithAssumedAlignmentILi128EEENS4_14SM90_TMA_STOREES24_S26_S26_EEEvvEEEEvNT_6ParamsE) ;  /* 0xffffff6802ac7950 */ /* 0x000fea0003c3ffff */
.L_x_155:
[----:B------:R-:W-:-:S00]  /*9550*/  BRA `(.L_x_155) ;  /* 0xfffffffc00fc7947 */ /* 0x000fc0000383ffff */
[----:B------:R-:W-:-:S00]  /*9560*/  NOP ;  /* 0x0000000000007918 */ /* 0x000fc00000000000 */
        /* <DEDUP_REMOVED lines=9> */
.L_x_156:


//--------------------- .nv.global.init           --------------------------
	.section	.nv.global.init,"aw",@progbits
.nv.global.init:
	.type		$str$27,@object
	.size		$str$27,($str$28 - $str$27)
$str$27:
        /*0000*/ 	.byte	0x28, 0x61, 0x64, 0x64, 0x72, 0x65, 0x73, 0x73, 0x20, 0x26, 0x20, 0x6d, 0x61, 0x73, 0x6b, 0x29
        /*0010*/ 	.byte	0x20, 0x3d, 0x3d, 0x20, 0x30, 0x00
	.type		$str$28,@object
	.size		$str$28,($str$26 - $str$28)
$str$28:
        /*0016*/ 	.byte	0x2f, 0x74, 0x6d, 0x70, 0x2f, 0x63, 0x75, 0x74, 0x6c, 0x61, 0x73, 0x73, 0x5f, 0x73, 0x77, 0x65
        /*0026*/ 	.byte	0x65, 0x70, 0x5f, 0x73, 0x72, 0x63, 0x2f, 0x69, 0x6e, 0x63, 0x6c, 0x75, 0x64, 0x65, 0x2f, 0x63
        /*0036*/ 	.byte	0x75, 0x74, 0x65, 0x2f, 0x70, 0x6f, 0x69, 0x6e, 0x74, 0x65, 0x72, 0x5f, 0x66, 0x6c, 0x61, 0x67
        /*0046*/ 	.byte	0x67, 0x65, 0x64, 0x2e, 0x68, 0x70, 0x70, 0x00
	.type		$str$26,@object
	.size		$str$26,($str$25 - $str$26)
$str$26:
        /*004e*/ 	.byte	0x2f, 0x74, 0x6d, 0x70, 0x2f, 0x63, 0x75, 0x74, 0x6c, 0x61, 0x73, 0x73, 0x5f, 0x73, 0x77, 0x65
        /*005e*/ 	.byte	0x65, 0x70, 0x5f, 0x73, 0x72, 0x63, 0x2f, 0x69, 0x6e, 0x63, 0x6c, 0x75, 0x64, 0x65, 0x2f, 0x63
        /*006e*/ 	.byte	0x75, 0x74, 0x65, 0x2f, 0x61, 0x74, 0x6f, 0x6d, 0x2f, 0x63, 0x6f, 0x70, 0x79, 0x5f, 0x74, 0x72
        /*007e*/ 	.byte	0x61, 0x69, 0x74, 0x73, 0x5f, 0x73, 0x6d, 0x31, 0x30, 0x30, 0x2e, 0x68, 0x70, 0x70, 0x00
	.type		$str$25,@object
	.size		$str$25,(__unnamed_1 - $str$25)
$str$25:
        /*008d*/ 	.byte	0x28, 0x28, 0x75, 0x69, 0x6e, 0x74, 0x33, 0x32, 0x5f, 0x74, 0x28, 0x74, 0x68, 0x72, 0x65, 0x61
        /*009d*/ 	.byte	0x64, 0x49, 0x64, 0x78, 0x2e, 0x78, 0x29, 0x20, 0x2f, 0x20, 0x33, 0x32, 0x29, 0x20, 0x25, 0x20
        /*00ad*/ 	.byte	0x34, 0x29, 0x20, 0x3d, 0x3d, 0x20, 0x28, 0x28, 0x28, 0x74, 0x6d, 0x65, 0x6d, 0x5f, 0x61, 0x64
        /*00bd*/ 	.byte	0x64, 0x72, 0x20, 0x3e, 0x3e, 0x20, 0x31, 0x36, 0x29, 0x20, 0x2f, 0x20, 0x33, 0x32, 0x29, 0x20
        /*00cd*/ 	.byte	0x25, 0x20, 0x34, 0x29, 0x00
	.type		__unnamed_1,@object
	.size		__unnamed_1,(__unnamed_2 - __unnamed_1)
__unnamed_1:
        /*00d2*/ 	.byte	0x61, 0x75, 0x74, 0x6f, 0x20, 0x63, 0x75, 0x74, 0x65, 0x3a, 0x3a, 0x61, 0x73, 0x5f, 0x70, 0x6f
        /* <DEDUP_REMOVED lines=24> */
        /*0262*/ 	.byte	0x43, 0x3c, 0x38, 0x31, 0x39, 0x32, 0x3e, 0x3e, 0x3e, 0x3e, 0x5d, 0x00
	.type		__unnamed_2,@object
	.size		__unnamed_2,(.L_2 - __unnamed_2)
__unnamed_2:
        /* <DEDUP_REMOVED lines=42> */
        /*050e*/ 	.byte	0x3e, 0x3e, 0x3e, 0x3e, 0x5d, 0x00
.L_2:


//--------------------- .nv.shared._ZN7cutlass13device_kernelINS_4gemm6kernel13GemmUniversalIN4cute5tupleIJiiiiEEENS1_10collective13CollectiveMmaINS1_35MainloopSm100TmaUmmaWarpSpecializedILi6ELi2ELi4ENS5_IJNS4_1CILi1EEENSA_ILi4EEESB_EEEEENS5_IJNSA_ILi128EEESF_SF_EEENS_12float_e4m3_tENS5_IJlSB_lEEESH_SI_NS4_8TiledMMAINS4_8MMA_AtomIJNS4_10MMA_TraitsINS4_19SM100_MMA_F8F6F4_SSEJSH_SH_fSF_SF_NS4_17integral_constantINS4_4UMMA5MajorELSP_0EEESQ_NSN_INSO_7ScaleInELSR_0EEESS_EEEEEENS4_6LayoutINS5_IJSB_SB_SB_EEENS5_IJNSA_ILi0EEESX_SX_EEEEENS5_IJNS4_10UnderscoreES10_S10_EEEEENS4_23SM90_TMA_LOAD_MULTICASTENS4_14ComposedLayoutINS4_7SwizzleILi3ELi4ELi3EEENS4_18smem_ptr_flag_bitsILi8EEENSV_INS5_IJNSA_ILi8EEESF_EEENS5_IJSF_SB_EEEEEEEvNS4_8identityENS4_13SM90_TMA_LOADES1D_vS1E_EENS_8epilogue10collective18CollectiveEpilogueINS1H_23Sm100TmaWarpSpecializedILi2ELi2ELi64ELb0ELb0EEEJSG_NS5_IJNSV_ISF_SB_EENSV_INSA_ILi64EEESB_EEEEESH_SI_SH_SI_NS1H_6fusion15FusionCallbacksIS1L_NS1Q_17LinearCombinationISH_fSH_fLNS_15FloatRoundStyleE2EEESG_S1P_JEEENS4_5SM1004TMEM4LOAD26SM100_TMEM_LOAD_32dp32b64xES1F_NS14_INS15_ILi2ELi4ELi3EEES18_NSV_INS5_IJS19_S1N_EEENS5_IJS1N_SB_EEEEEEENS4_39AutoVectorizingCopyWithAssumedAlignmentILi128EEENS4_14SM90_TMA_STOREES24_S26_S26_EEEvvEEEEvNT_6ParamsE --------------------------
	.section	.nv.shared._ZN7cutlass13device_kernelINS_4gemm6kernel13GemmUniversalIN4cute5tupleIJiiiiEEENS1_10collective13CollectiveMmaINS1_35MainloopSm100TmaUmmaWarpSpecializedILi6ELi2ELi4ENS5_IJNS4_1CILi1EEENSA_ILi4EEESB_EEEEENS5_IJNSA_ILi128EEESF_SF_EEENS_12float_e4m3_tENS5_IJlSB_lEEESH_SI_NS4_8TiledMMAINS4_8MMA_AtomIJNS4_10MMA_TraitsINS4_19SM100_MMA_F8F6F4_SSEJSH_SH_fSF_SF_NS4_17integral_constantINS4_4UMMA5MajorELSP_0EEESQ_NSN_INSO_7ScaleInELSR_0EEESS_EEEEEENS4_6LayoutINS5_IJSB_SB_SB_EEENS5_IJNSA_ILi0EEESX_SX_EEEEENS5_IJNS4_10UnderscoreES10_S10_EEEEENS4_23SM90_TMA_LOAD_MULTICASTENS4_14ComposedLayoutINS4_7SwizzleILi3ELi4ELi3EEENS4_18smem_ptr_flag_bitsILi8EEENSV_INS5_IJNSA_ILi8EEESF_EEENS5_IJSF_SB_EEEEEEEvNS4_8identityENS4_13SM90_TMA_LOADES1D_vS1E_EENS_8epilogue10collective18CollectiveEpilogueINS1H_23Sm100TmaWarpSpecializedILi2ELi2ELi64ELb0ELb0EEEJSG_NS5_IJNSV_ISF_SB_EENSV_INSA_ILi64EEESB_EEEEESH_SI_SH_SI_NS1H_6fusion15FusionCallbacksIS1L_NS1Q_17LinearCombinationISH_fSH_fLNS_15FloatRoundStyleE2EEESG_S1P_JEEENS4_5SM1004TMEM4LOAD26SM100_TMEM_LOAD_32dp32b64xES1F_NS14_INS15_ILi2ELi4ELi3EEES18_NSV_INS5_IJS19_S1N_EEENS5_IJS1N_SB_EEEEEEENS4_39AutoVectorizingCopyWithAssumedAlignmentILi128EEENS4_14SM90_TMA_STOREES24_S26_S26_EEEvvEEEEvNT_6ParamsE,"aw",@nobits
	.sectionflags	@""
	.align	16
	.zero		1024


//--------------------- .nv.shared.reserved.0     --------------------------
	.section	.nv.shared.reserved.0,"aw",@nobits
	.weak		__nv_reservedSMEM_offset_0_alias
	.size		__nv_reservedSMEM_offset_0_alias, 0, 64
	.other		__nv_reservedSMEM_offset_0_alias,@"STO_CUDA_RESERVED_SHARED STV_DEFAULT"
__nv_reservedSMEM_offset_0_alias:
	.zero		0
.nv.shared.reserved.0:
	.zero		64
	.weak		__nv_reservedSMEM_tcgen05_partition
	.type		__nv_reservedSMEM_tcgen05_partition,@object
	.size		__nv_reservedSMEM_tcgen05_partition,(.L_0 - __nv_reservedSMEM_tcgen05_partition)
__nv_reservedSMEM_tcgen05_partition:
	.zero		32
.L_0:


//--------------------- .nv.global                --------------------------
	.section	.nv.global,"aw",@nobits
.nv.global:
	.type		_ZN40_INTERNAL_8ade92a6_4_k_cu_fe999010_283084cute1_E,@object
	.size		_ZN40_INTERNAL_8ade92a6_4_k_cu_fe999010_283084cute1_E,(_ZN40_INTERNAL_8ade92a6_4_k_cu_fe999010_283084cuda3std3__45__cpo6cbeginE - _ZN40_INTERNAL_8ade92a6_4_k_cu_fe999010_283084cute1_E)
_ZN40_INTERNAL_8ade92a6_4_k_cu_fe999010_283084cute1_E:
	.zero		1
	.type		_ZN40_INTERNAL_8ade92a6_4_k_cu_fe999010_283084cuda3std3__45__cpo6cbeginE,@object
	.size		_ZN40_INTERNAL_8ade92a6_4_k_cu_fe999010_283084cuda3std3__45__cpo6cbeginE,(_ZN40_INTERNAL_8ade92a6_4_k_cu_fe999010_283084cuda3std3__48in_placeE - _ZN40_INTERNAL_8ade92a6_4_k_cu_fe999010_283084cuda3std3__45__cpo6cbeginE)
_ZN40_INTERNAL_8ade92a6_4_k_cu_fe999010_283084cuda3std3__45__cpo6cbeginE:
	.zero		1
	.type		_ZN40_INTERNAL_8ade92a6_4_k_cu_fe999010_283084cuda3std3__48in_placeE,@object
	.size		_ZN40_INTERNAL_8ade92a6_4_k_cu_fe999010_283084cuda3std3__48in_placeE,(_ZN40_INTERNAL_8ade92a6_4_k_cu_fe999010_283084cuda3std6ranges3__45__cpo9iter_moveE - _ZN40_INTERNAL_8ade92a6_4_k_cu_fe999010_283084cuda3std3__48in_placeE)
_ZN40_INTERNAL_8ade92a6_4_k_cu_fe999010_283084cuda3std3__48in_placeE:
	.zero		1
	.type		_ZN40_INTERNAL_8ade92a6_4_k_cu_fe999010_283084cuda3std6ranges3__45__cpo9iter_moveE,@object
	.size		_ZN40_INTERNAL_8ade92a6_4_k_cu_fe999010_283084cuda3std6ranges3__45__cpo9iter_moveE,(_ZN40_INTERNAL_8ade92a6_4_k_cu_fe999010_283084cuda3std3__45__cpo5beginE - _ZN40_INTERNAL_8ade92a6_4_k_cu_fe999010_283084cuda3std6ranges3__45__cpo9iter_moveE)
_ZN40_INTERNAL_8ade92a6_4_k_cu_fe999010_283084cuda3std6ranges3__45__cpo9iter_moveE:
	.zero		1
	.type		_ZN40_INTERNAL_8ade92a6_4_k_cu_fe999010_283084cuda3std3__45__cpo5beginE,@object
	.size		_ZN40_INTERNAL_8ade92a6_4_k_cu_fe999010_283084cuda3std3__45__cpo5beginE,(_ZN40_INTERNAL_8ade92a6_4_k_cu_fe999010_283084cuda3std3__442_GLOBAL__N__8ade92a6_4_k_cu_fe999010_283086ignoreE - _ZN40_INTERNAL_8ade92a6_4_k_cu_fe999010_283084cuda3std3__45__cpo5beginE)
_ZN40_INTERNAL_8ade92a6_4_k_cu_fe999010_283084cuda3std3__45__cpo5beginE:
	.zero		1
	.type		_ZN40_INTERNAL_8ade92a6_4_k_cu_fe999010_283084cuda3std3__442_GLOBAL__N__8ade92a6_4_k_cu_fe999010_283086ignoreE,@object
	.size		_ZN40_INTERNAL_8ade92a6_4_k_cu_fe999010_283084cuda3std3__442_GLOBAL__N__8ade92a6_4_k_cu_fe999010_283086ignoreE,(_ZN40_INTERNAL_8ade92a6_4_k_cu_fe999010_283084cute7productE - _ZN40_INTERNAL_8ade92a6_4_k_cu_fe999010_283084cuda3std3__442_GLOBAL__N__8ade92a6_4_k_cu_fe999010_283086ignoreE)
_ZN40_INTERNAL_8ade92a6_4_k_cu_fe999010_283084cuda3std3__442_GLOBAL__N__8ade92a6_4_k_cu_fe999010_283086ignoreE:
	.zero		1
	.type		_ZN40_INTERNAL_8ade92a6_4_k_cu_fe999010_283084cute7productE,@object
	.size		_ZN40_INTERNAL_8ade92a6_4_k_cu_fe999010_283084cute7productE,(_ZN40_INTERNAL_8ade92a6_4_k_cu_fe999010_283084cuda3std3__45__cpo3endE - _ZN40_INTERNAL_8ade92a6_4_k_cu_fe999010_283084cute7productE)
_ZN40_INTERNAL_8ade92a6_4_k_cu_fe999010_283084cute7productE:
	.zero		1
	.type		_ZN40_INTERNAL_8ade92a6_4_k_cu_fe999010_283084cuda3std3__45__cpo3endE,@object
	.size		_ZN40_INTERNAL_8ade92a6_4_k_cu_fe999010_283084cuda3std3__45__cpo3endE,(_ZN40_INTERNAL_8ade92a6_4_k_cu_fe999010_283084cuda3std3__419piecewise_constructE - _ZN40_INTERNAL_8ade92a6_4_k_cu_fe999010_283084cuda3std3__45__cpo3endE)
_ZN40_INTERNAL_8ade92a6_4_k_cu_fe999010_283084cuda3std3__45__cpo3endE:
	.zero		1
	.type		_ZN40_INTERNAL_8ade92a6_4_k_cu_fe999010_283084cuda3std3__419piecewise_constructE,@object
	.size		_ZN40_INTERNAL_8ade92a6_4_k_cu_fe999010_283084cuda3std3__419piecewise_constructE,(_ZN40_INTERNAL_8ade92a6_4_k_cu_fe999010_283084cuda3std3__45__cpo4cendE - _ZN40_INTERNAL_8ade92a6_4_k_cu_fe999010_283084cuda3std3__419piecewise_constructE)
_ZN40_INTERNAL_8ade92a6_4_k_cu_fe999010_283084cuda3std3__419piecewise_constructE:
	.zero		1
	.type		_ZN40_INTERNAL_8ade92a6_4_k_cu_fe999010_283084cuda3std3__45__cpo4cendE,@object
	.size		_ZN40_INTERNAL_8ade92a6_4_k_cu_fe999010_283084cuda3std3__45__cpo4cendE,(_ZN40_INTERNAL_8ade92a6_4_k_cu_fe999010_283084cuda3std6ranges3__45__cpo4swapE - _ZN40_INTERNAL_8ade92a6_4_k_cu_fe999010_283084cuda3std3__45__cpo4cendE)
_ZN40_INTERNAL_8ade92a6_4_k_cu_fe999010_283084cuda3std3__45__cpo4cendE:
	.zero		1
	.type		_ZN40_INTERNAL_8ade92a6_4_k_cu_fe999010_283084cuda3std6ranges3__45__cpo4swapE,@object
	.size		_ZN40_INTERNAL_8ade92a6_4_k_cu_fe999010_283084cuda3std6ranges3__45__cpo4swapE,(.L_10 - _ZN40_INTERNAL_8ade92a6_4_k_cu_fe999010_283084cuda3std6ranges3__45__cpo4swapE)
_ZN40_INTERNAL_8ade92a6_4_k_cu_fe999010_283084cuda3std6ranges3__45__cpo4swapE:
	.zero		1
.L_10:


//--------------------- .nv.constant0._ZN7cutlass13device_kernelINS_4gemm6kernel13GemmUniversalIN4cute5tupleIJiiiiEEENS1_10collective13CollectiveMmaINS1_35MainloopSm100TmaUmmaWarpSpecializedILi6ELi2ELi4ENS5_IJNS4_1CILi1EEENSA_ILi4EEESB_EEEEENS5_IJNSA_ILi128EEESF_SF_EEENS_12float_e4m3_tENS5_IJlSB_lEEESH_SI_NS4_8TiledMMAINS4_8MMA_AtomIJNS4_10MMA_TraitsINS4_19SM100_MMA_F8F6F4_SSEJSH_SH_fSF_SF_NS4_17integral_constantINS4_4UMMA5MajorELSP_0EEESQ_NSN_INSO_7ScaleInELSR_0EEESS_EEEEEENS4_6LayoutINS5_IJSB_SB_SB_EEENS5_IJNSA_ILi0EEESX_SX_EEEEENS5_IJNS4_10UnderscoreES10_S10_EEEEENS4_23SM90_TMA_LOAD_MULTICASTENS4_14ComposedLayoutINS4_7SwizzleILi3ELi4ELi3EEENS4_18smem_ptr_flag_bitsILi8EEENSV_INS5_IJNSA_ILi8EEESF_EEENS5_IJSF_SB_EEEEEEEvNS4_8identityENS4_13SM90_TMA_LOADES1D_vS1E_EENS_8epilogue10collective18CollectiveEpilogueINS1H_23Sm100TmaWarpSpecializedILi2ELi2ELi64ELb0ELb0EEEJSG_NS5_IJNSV_ISF_SB_EENSV_INSA_ILi64EEESB_EEEEESH_SI_SH_SI_NS1H_6fusion15FusionCallbacksIS1L_NS1Q_17LinearCombinationISH_fSH_fLNS_15FloatRoundStyleE2EEESG_S1P_JEEENS4_5SM1004TMEM4LOAD26SM100_TMEM_LOAD_32dp32b64xES1F_NS14_INS15_ILi2ELi4ELi3EEES18_NSV_INS5_IJS19_S1N_EEENS5_IJS1N_SB_EEEEEEENS4_39AutoVectorizingCopyWithAssumedAlignmentILi128EEENS4_14SM90_TMA_STOREES24_S26_S26_EEEvvEEEEvNT_6ParamsE --------------------------
	.section	.nv.constant0._ZN7cutlass13device_kernelINS_4gemm6kernel13GemmUniversalIN4cute5tupleIJiiiiEEENS1_10collective13CollectiveMmaINS1_35MainloopSm100TmaUmmaWarpSpecializedILi6ELi2ELi4ENS5_IJNS4_1CILi1EEENSA_ILi4EEESB_EEEEENS5_IJNSA_ILi128EEESF_SF_EEENS_12float_e4m3_tENS5_IJlSB_lEEESH_SI_NS4_8TiledMMAINS4_8MMA_AtomIJNS4_10MMA_TraitsINS4_19SM100_MMA_F8F6F4_SSEJSH_SH_fSF_SF_NS4_17integral_constantINS4_4UMMA5MajorELSP_0EEESQ_NSN_INSO_7ScaleInELSR_0EEESS_EEEEEENS4_6LayoutINS5_IJSB_SB_SB_EEENS5_IJNSA_ILi0EEESX_SX_EEEEENS5_IJNS4_10UnderscoreES10_S10_EEEEENS4_23SM90_TMA_LOAD_MULTICASTENS4_14ComposedLayoutINS4_7SwizzleILi3ELi4ELi3EEENS4_18smem_ptr_flag_bitsILi8EEENSV_INS5_IJNSA_ILi8EEESF_EEENS5_IJSF_SB_EEEEEEEvNS4_8identityENS4_13SM90_TMA_LOADES1D_vS1E_EENS_8epilogue10collective18CollectiveEpilogueINS1H_23Sm100TmaWarpSpecializedILi2ELi2ELi64ELb0ELb0EEEJSG_NS5_IJNSV_ISF_SB_EENSV_INSA_ILi64EEESB_EEEEESH_SI_SH_SI_NS1H_6fusion15FusionCallbacksIS1L_NS1Q_17LinearCombinationISH_fSH_fLNS_15FloatRoundStyleE2EEESG_S1P_JEEENS4_5SM1004TMEM4LOAD26SM100_TMEM_LOAD_32dp32b64xES1F_NS14_INS15_ILi2ELi4ELi3EEES18_NSV_INS5_IJS19_S1N_EEENS5_IJS1N_SB_EEEEEEENS4_39AutoVectorizingCopyWithAssumedAlignmentILi128EEENS4_14SM90_TMA_STOREES24_S26_S26_EEEvvEEEEvNT_6ParamsE,"a",@progbits
	.sectionflags	@""
	.align	4
.nv.constant0._ZN7cutlass13device_kernelINS_4gemm6kernel13GemmUniversalIN4cute5tupleIJiiiiEEENS1_10collective13CollectiveMmaINS1_35MainloopSm100TmaUmmaWarpSpecializedILi6ELi2ELi4ENS5_IJNS4_1CILi1EEENSA_ILi4EEESB_EEEEENS5_IJNSA_ILi128EEESF_SF_EEENS_12float_e4m3_tENS5_IJlSB_lEEESH_SI_NS4_8TiledMMAINS4_8MMA_AtomIJNS4_10MMA_TraitsINS4_19SM100_MMA_F8F6F4_SSEJSH_SH_fSF_SF_NS4_17integral_constantINS4_4UMMA5MajorELSP_0EEESQ_NSN_INSO_7ScaleInELSR_0EEESS_EEEEEENS4_6LayoutINS5_IJSB_SB_SB_EEENS5_IJNSA_ILi0EEESX_SX_EEEEENS5_IJNS4_10UnderscoreES10_S10_EEEEENS4_23SM90_TMA_LOAD_MULTICASTENS4_14ComposedLayoutINS4_7SwizzleILi3ELi4ELi3EEENS4_18smem_ptr_flag_bitsILi8EEENSV_INS5_IJNSA_ILi8EEESF_EEENS5_IJSF_SB_EEEEEEEvNS4_8identityENS4_13SM90_TMA_LOADES1D_vS1E_EENS_8epilogue10collective18CollectiveEpilogueINS1H_23Sm100TmaWarpSpecializedILi2ELi2ELi64ELb0ELb0EEEJSG_NS5_IJNSV_ISF_SB_EENSV_INSA_ILi64EEESB_EEEEESH_SI_SH_SI_NS1H_6fusion15FusionCallbacksIS1L_NS1Q_17LinearCombinationISH_fSH_fLNS_15FloatRoundStyleE2EEESG_S1P_JEEENS4_5SM1004TMEM4LOAD26SM100_TMEM_LOAD_32dp32b64xES1F_NS14_INS15_ILi2ELi4ELi3EEES18_NSV_INS5_IJS19_S1N_EEENS5_IJS1N_SB_EEEEEEENS4_39AutoVectorizingCopyWithAssumedAlignmentILi128EEENS4_14SM90_TMA_STOREES24_S26_S26_EEEvvEEEEvNT_6ParamsE:
	.zero		2944


//--------------------- SYMBOLS --------------------------

	.type		.nv.reservedSmem.offset0,@object
	.size		.nv.reservedSmem.offset0,0x4
	.type		.nv.reservedSmem.cap,@object
	.size		.nv.reservedSmem.cap,0x4
	.type		__assertfail,@function
